	.target	sm_100a

	.elftype	@"ET_EXEC"


//--------------------- .note.nv.tkinfo           --------------------------
	.section	.note.nv.tkinfo,"",@"SHT_NOTE"
	.sectionflags	@"SHF_NOTE_NV_TKINFO"
	.tkinfo
        /*0018*/ 	.word	0x00000002
        /*0030*/ 	.string	""
        /*0030*/ 	.string	"ptxas"
        /*0030*/ 	.string	"Cuda compilation tools, release 13.0, V13.0.88"
        /*0030*/ 	.string	"Build cuda_13.0.r13.0/compiler.36424714_0"
        /*0030*/ 	.string	"-arch sm_100a -m 64 "



//--------------------- .note.nv.cuinfo           --------------------------
	.section	.note.nv.cuinfo,"",@"SHT_NOTE"
	.sectionflags	@"SHF_NOTE_NV_CUINFO"
        /*0018*/ 	.short	0x0002
        /*001a*/ 	.short	0x0064
        /*001c*/ 	.short	0x0082
	.zero		2


//--------------------- .nv.info                  --------------------------
	.section	.nv.info,"",@"SHT_CUDA_INFO"
	.align	4


	//----- nvinfo : EIATTR_REGCOUNT
	.align		4
        /*0000*/ 	.byte	0x04, 0x2f
        /*0002*/ 	.short	(.L_20 - .L_19)
	.align		4
.L_19:
        /*0004*/ 	.word	index@(_ZN7cutlass13device_kernelINS_4gemm6kernel13GemmUniversalIN4cute5tupleIJiiiiEEENS1_10collective13CollectiveMmaINS1_35MainloopSm100TmaUmmaWarpSpecializedILi4ELi2ELi4ENS5_IJNS4_1CILi2EEENSA_ILi1EEESC_EEEEENS5_IJNSA_ILi64EEENSA_ILi256EEENSA_ILi128EEEEEEaNS5_IJlSC_lEEEaSJ_NS4_8TiledMMAINS4_8MMA_AtomIJNS4_15SM100_MMA_S8_SSIaaiLi64ELi256ELNS4_4UMMA5MajorE0ELSO_0ELNSN_8SaturateE0EEEEEENS4_6LayoutINS5_IJSC_SC_SC_EEENS5_IJNSA_ILi0EEESU_SU_EEEEENS5_IJNS4_10UnderscoreESX_SX_EEEEENS4_13SM90_TMA_LOADENS4_14ComposedLayoutINS4_7SwizzleILi3ELi4ELi3EEENS4_18smem_ptr_flag_bitsILi8EEENSS_INS5_IJNSA_ILi8EEESH_EEENS5_IJSH_SC_EEEEEEEvNS4_8identityENS4_23SM90_TMA_LOAD_MULTICASTES1A_vS1B_EENS_8epilogue10collective18CollectiveEpilogueINS1E_23Sm100TmaWarpSpecializedILi4ELi2ELi32ELb0ELb0EEEJSI_NS5_IJNSS_ISF_SC_EES1J_EEEaSJ_aSJ_NS1E_6fusion15FusionCallbacksIS1I_NS1L_17LinearCombinationIaiaiLNS_15FloatRoundStyleE2EEESI_S1K_JEEENS4_5SM1004TMEM4LOAD26SM100_TMEM_LOAD_16dp32b32xES10_NS11_INS12_ILi2ELi4ELi3EEES15_NSS_INS5_IJS16_SF_EEENS5_IJSF_SC_EEEEEEENS4_39AutoVectorizingCopyWithAssumedAlignmentILi128EEENS4_14SM90_TMA_STOREES1Z_S21_S21_EEEvvEEEEvNT_6ParamsE)
        /*0008*/ 	.word	0x0000005c


	//----- nvinfo : EIATTR_FRAME_SIZE
	.align		4
.L_20:
        /*000c*/ 	.byte	0x04, 0x11
        /*000e*/ 	.short	(.L_22 - .L_21)
	.align		4
.L_21:
        /*0010*/ 	.word	index@($__internal_2_$__cuda_sm10x_tcgen05_guardrail_trap_unallocated_columns_being_dealloced)
        /*0014*/ 	.word	0x00000000


	//----- nvinfo : EIATTR_FRAME_SIZE
	.align		4
.L_22:
        /*0018*/ 	.byte	0x04, 0x11
        /*001a*/ 	.short	(.L_24 - .L_23)
	.align		4
.L_23:
        /*001c*/ 	.word	index@($__internal_1_$__cuda_sm10x_tcgen05_guardrail_trap_phase_invalid_during_alloc)
        /*0020*/ 	.word	0x00000000


	//----- nvinfo : EIATTR_FRAME_SIZE
	.align		4
.L_24:
        /*0024*/ 	.byte	0x04, 0x11
        /*0026*/ 	.short	(.L_26 - .L_25)
	.align		4
.L_25:
        /*0028*/ 	.word	index@($__internal_0_$__cuda_sm10x_tcgen05_guardrail_trap_col_being_dealloced_not_returned_by_alloc)
        /*002c*/ 	.word	0x00000000


	//----- nvinfo : EIATTR_FRAME_SIZE
	.align		4
.L_26:
        /*0030*/ 	.byte	0x04, 0x11
        /*0032*/ 	.short	(.L_28 - .L_27)
	.align		4
.L_27:
        /*0034*/ 	.word	index@(_ZN7cutlass13device_kernelINS_4gemm6kernel13GemmUniversalIN4cute5tupleIJiiiiEEENS1_10collective13CollectiveMmaINS1_35MainloopSm100TmaUmmaWarpSpecializedILi4ELi2ELi4ENS5_IJNS4_1CILi2EEENSA_ILi1EEESC_EEEEENS5_IJNSA_ILi64EEENSA_ILi256EEENSA_ILi128EEEEEEaNS5_IJlSC_lEEEaSJ_NS4_8TiledMMAINS4_8MMA_AtomIJNS4_15SM100_MMA_S8_SSIaaiLi64ELi256ELNS4_4UMMA5MajorE0ELSO_0ELNSN_8SaturateE0EEEEEENS4_6LayoutINS5_IJSC_SC_SC_EEENS5_IJNSA_ILi0EEESU_SU_EEEEENS5_IJNS4_10UnderscoreESX_SX_EEEEENS4_13SM90_TMA_LOADENS4_14ComposedLayoutINS4_7SwizzleILi3ELi4ELi3EEENS4_18smem_ptr_flag_bitsILi8EEENSS_INS5_IJNSA_ILi8EEESH_EEENS5_IJSH_SC_EEEEEEEvNS4_8identityENS4_23SM90_TMA_LOAD_MULTICASTES1A_vS1B_EENS_8epilogue10collective18CollectiveEpilogueINS1E_23Sm100TmaWarpSpecializedILi4ELi2ELi32ELb0ELb0EEEJSI_NS5_IJNSS_ISF_SC_EES1J_EEEaSJ_aSJ_NS1E_6fusion15FusionCallbacksIS1I_NS1L_17LinearCombinationIaiaiLNS_15FloatRoundStyleE2EEESI_S1K_JEEENS4_5SM1004TMEM4LOAD26SM100_TMEM_LOAD_16dp32b32xES10_NS11_INS12_ILi2ELi4ELi3EEES15_NSS_INS5_IJS16_SF_EEENS5_IJSF_SC_EEEEEEENS4_39AutoVectorizingCopyWithAssumedAlignmentILi128EEENS4_14SM90_TMA_STOREES1Z_S21_S21_EEEvvEEEEvNT_6ParamsE)
        /*0038*/ 	.word	0x00000000


	//----- nvinfo : EIATTR_MIN_STACK_SIZE
	.align		4
.L_28:
        /*003c*/ 	.byte	0x04, 0x12
        /*003e*/ 	.short	(.L_30 - .L_29)
	.align		4
.L_29:
        /*0040*/ 	.word	index@(_ZN7cutlass13device_kernelINS_4gemm6kernel13GemmUniversalIN4cute5tupleIJiiiiEEENS1_10collective13CollectiveMmaINS1_35MainloopSm100TmaUmmaWarpSpecializedILi4ELi2ELi4ENS5_IJNS4_1CILi2EEENSA_ILi1EEESC_EEEEENS5_IJNSA_ILi64EEENSA_ILi256EEENSA_ILi128EEEEEEaNS5_IJlSC_lEEEaSJ_NS4_8TiledMMAINS4_8MMA_AtomIJNS4_15SM100_MMA_S8_SSIaaiLi64ELi256ELNS4_4UMMA5MajorE0ELSO_0ELNSN_8SaturateE0EEEEEENS4_6LayoutINS5_IJSC_SC_SC_EEENS5_IJNSA_ILi0EEESU_SU_EEEEENS5_IJNS4_10UnderscoreESX_SX_EEEEENS4_13SM90_TMA_LOADENS4_14ComposedLayoutINS4_7SwizzleILi3ELi4ELi3EEENS4_18smem_ptr_flag_bitsILi8EEENSS_INS5_IJNSA_ILi8EEESH_EEENS5_IJSH_SC_EEEEEEEvNS4_8identityENS4_23SM90_TMA_LOAD_MULTICASTES1A_vS1B_EENS_8epilogue10collective18CollectiveEpilogueINS1E_23Sm100TmaWarpSpecializedILi4ELi2ELi32ELb0ELb0EEEJSI_NS5_IJNSS_ISF_SC_EES1J_EEEaSJ_aSJ_NS1E_6fusion15FusionCallbacksIS1I_NS1L_17LinearCombinationIaiaiLNS_15FloatRoundStyleE2EEESI_S1K_JEEENS4_5SM1004TMEM4LOAD26SM100_TMEM_LOAD_16dp32b32xES10_NS11_INS12_ILi2ELi4ELi3EEES15_NSS_INS5_IJS16_SF_EEENS5_IJSF_SC_EEEEEEENS4_39AutoVectorizingCopyWithAssumedAlignmentILi128EEENS4_14SM90_TMA_STOREES1Z_S21_S21_EEEvvEEEEvNT_6ParamsE)
        /*0044*/ 	.word	0x00000000
.L_30:


//--------------------- .nv.compat                --------------------------
	.section	.nv.compat,"",@"SHT_CUDA_COMPAT_INFO"
	.align	4
        /*0000*/ 	.byte	0x02, 0x09, 0x01, 0x00, 0x02, 0x02, 0x03, 0x00, 0x02, 0x05, 0x06, 0x00, 0x03, 0x07, 0x01, 0x01
        /*0010*/ 	.byte	0x02, 0x03, 0x01, 0x00, 0x02, 0x06, 0x01, 0x00, 0x04, 0x0b, 0x08, 0x00, 0x01, 0x00, 0x00, 0x00
        /*0020*/ 	.byte	0x00, 0x00, 0x00, 0x00


//--------------------- .nv.info._ZN7cutlass13device_kernelINS_4gemm6kernel13GemmUniversalIN4cute5tupleIJiiiiEEENS1_10collective13CollectiveMmaINS1_35MainloopSm100TmaUmmaWarpSpecializedILi4ELi2ELi4ENS5_IJNS4_1CILi2EEENSA_ILi1EEESC_EEEEENS5_IJNSA_ILi64EEENSA_ILi256EEENSA_ILi128EEEEEEaNS5_IJlSC_lEEEaSJ_NS4_8TiledMMAINS4_8MMA_AtomIJNS4_15SM100_MMA_S8_SSIaaiLi64ELi256ELNS4_4UMMA5MajorE0ELSO_0ELNSN_8SaturateE0EEEEEENS4_6LayoutINS5_IJSC_SC_SC_EEENS5_IJNSA_ILi0EEESU_SU_EEEEENS5_IJNS4_10UnderscoreESX_SX_EEEEENS4_13SM90_TMA_LOADENS4_14ComposedLayoutINS4_7SwizzleILi3ELi4ELi3EEENS4_18smem_ptr_flag_bitsILi8EEENSS_INS5_IJNSA_ILi8EEESH_EEENS5_IJSH_SC_EEEEEEEvNS4_8identityENS4_23SM90_TMA_LOAD_MULTICASTES1A_vS1B_EENS_8epilogue10collective18CollectiveEpilogueINS1E_23Sm100TmaWarpSpecializedILi4ELi2ELi32ELb0ELb0EEEJSI_NS5_IJNSS_ISF_SC_EES1J_EEEaSJ_aSJ_NS1E_6fusion15FusionCallbacksIS1I_NS1L_17LinearCombinationIaiaiLNS_15FloatRoundStyleE2EEESI_S1K_JEEENS4_5SM1004TMEM4LOAD26SM100_TMEM_LOAD_16dp32b32xES10_NS11_INS12_ILi2ELi4ELi3EEES15_NSS_INS5_IJS16_SF_EEENS5_IJSF_SC_EEEEEEENS4_39AutoVectorizingCopyWithAssumedAlignmentILi128EEENS4_14SM90_TMA_STOREES1Z_S21_S21_EEEvvEEEEvNT_6ParamsE --------------------------
	.section	.nv.info._ZN7cutlass13device_kernelINS_4gemm6kernel13GemmUniversalIN4cute5tupleIJiiiiEEENS1_10collective13CollectiveMmaINS1_35MainloopSm100TmaUmmaWarpSpecializedILi4ELi2ELi4ENS5_IJNS4_1CILi2EEENSA_ILi1EEESC_EEEEENS5_IJNSA_ILi64EEENSA_ILi256EEENSA_ILi128EEEEEEaNS5_IJlSC_lEEEaSJ_NS4_8TiledMMAINS4_8MMA_AtomIJNS4_15SM100_MMA_S8_SSIaaiLi64ELi256ELNS4_4UMMA5MajorE0ELSO_0ELNSN_8SaturateE0EEEEEENS4_6LayoutINS5_IJSC_SC_SC_EEENS5_IJNSA_ILi0EEESU_SU_EEEEENS5_IJNS4_10UnderscoreESX_SX_EEEEENS4_13SM90_TMA_LOADENS4_14ComposedLayoutINS4_7SwizzleILi3ELi4ELi3EEENS4_18smem_ptr_flag_bitsILi8EEENSS_INS5_IJNSA_ILi8EEESH_EEENS5_IJSH_SC_EEEEEEEvNS4_8identityENS4_23SM90_TMA_LOAD_MULTICASTES1A_vS1B_EENS_8epilogue10collective18CollectiveEpilogueINS1E_23Sm100TmaWarpSpecializedILi4ELi2ELi32ELb0ELb0EEEJSI_NS5_IJNSS_ISF_SC_EES1J_EEEaSJ_aSJ_NS1E_6fusion15FusionCallbacksIS1I_NS1L_17LinearCombinationIaiaiLNS_15FloatRoundStyleE2EEESI_S1K_JEEENS4_5SM1004TMEM4LOAD26SM100_TMEM_LOAD_16dp32b32xES10_NS11_INS12_ILi2ELi4ELi3EEES15_NSS_INS5_IJS16_SF_EEENS5_IJSF_SC_EEEEEEENS4_39AutoVectorizingCopyWithAssumedAlignmentILi128EEENS4_14SM90_TMA_STOREES1Z_S21_S21_EEEvvEEEEvNT_6ParamsE,"",@"SHT_CUDA_INFO"
	.sectionflags	@""
	.align	4


	//----- nvinfo : EIATTR_CUDA_API_VERSION
	.align		4
        /*0000*/ 	.byte	0x04, 0x37
        /*0002*/ 	.short	(.L_32 - .L_31)
.L_31:
        /*0004*/ 	.word	0x00000082


	//----- nvinfo : EIATTR_KPARAM_INFO
	.align		4
.L_32:
        /*0008*/ 	.byte	0x04, 0x17
        /*000a*/ 	.short	(.L_34 - .L_33)
.L_33:
        /*000c*/ 	.word	0x00000000
        /*0010*/ 	.short	0x0000
        /*0012*/ 	.short	0x0000
        /*0014*/ 	.byte	0x00, 0xf0, 0x01, 0x20


	//----- nvinfo : EIATTR_AT_ENTRY_FRAGMENTS
	.align		4
.L_34:
        /*0018*/ 	.byte	0x04, 0x4f
        /*001a*/ 	.short	(.L_36 - .L_35)


	//   ....[0]....
.L_35:
        /*001c*/ 	.word	0x00000006


	//----- nvinfo : EIATTR_RESERVED_SMEM_USED
	.align		4
.L_36:
        /*0020*/ 	.byte	0x01, 0x41
	.zero		2


	//----- nvinfo : EIATTR_SPARSE_MMA_MASK
	.align		4
        /*0024*/ 	.byte	0x03, 0x50
        /*0026*/ 	.short	0x0000


	//----- nvinfo : EIATTR_TCGEN05_1CTA_USED
	.align		4
        /*0028*/ 	.byte	0x01, 0x51
	.zero		2


	//----- nvinfo : EIATTR_MAXREG_COUNT
	.align		4
        /*002c*/ 	.byte	0x03, 0x1b
        /*002e*/ 	.short	0x00ff


	//----- nvinfo : EIATTR_NUM_BARRIERS
	.align		4
        /*0030*/ 	.byte	0x02, 0x4c
        /*0032*/ 	.byte	0x07
	.zero		1


	//----- nvinfo : EIATTR_EXTERNS
	.align		4
        /*0034*/ 	.byte	0x04, 0x0f
        /*0036*/ 	.short	(.L_38 - .L_37)


	//   ....[0]....
	.align		4
.L_37:
        /*0038*/ 	.word	index@(__assertfail)


	//----- nvinfo : EIATTR_MERCURY_ISA_VERSION
	.align		4
.L_38:
        /*003c*/ 	.byte	0x03, 0x5f
        /*003e*/ 	.short	0x0101


	//----- nvinfo : EIATTR_INT_WARP_WIDE_INSTR_OFFSETS
	.align		4
        /*0040*/ 	.byte	0x04, 0x31
        /*0042*/ 	.short	(.L_40 - .L_39)


	//   ....[0]....
.L_39:
        /*0044*/ 	.word	0x00003cc0


	//   ....[1]....
        /*0048*/ 	.word	0x00003cf0


	//   ....[2]....
        /*004c*/ 	.word	0x00003d10


	//   ....[3]....
        /*0050*/ 	.word	0x000048e0


	//   ....[4]....
        /*0054*/ 	.word	0x00004940


	//   ....[5]....
        /*0058*/ 	.word	0x00004a30


	//   ....[6]....
        /*005c*/ 	.word	0x00004ab0


	//   ....[7]....
        /*0060*/ 	.word	0x00004bb0


	//   ....[8]....
        /*0064*/ 	.word	0x00004c40


	//   ....[9]....
        /*0068*/ 	.word	0x00004d40


	//   ....[10]....
        /*006c*/ 	.word	0x00004df0


	//----- nvinfo : EIATTR_COOP_GROUP_MASK_REGIDS
	.align		4
.L_40:
        /*0070*/ 	.byte	0x04, 0x29
        /*0072*/ 	.short	(.L_42 - .L_41)


	//   ....[0]....
.L_41:
        /*0074*/ 	.word	0xffffffff


	//   ....[1]....
        /*0078*/ 	.word	0xffffffff


	//   ....[2]....
        /*007c*/ 	.word	0xffffffff


	//   ....[3]....
        /*0080*/ 	.word	0xffffffff


	//   ....[4]....
        /*0084*/ 	.word	0xffffffff


	//   ....[5]....
        /*0088*/ 	.word	0xffffffff


	//   ....[6]....
        /*008c*/ 	.word	0xffffffff


	//   ....[7]....
        /*0090*/ 	.word	0xffffffff


	//   ....[8]....
        /*0094*/ 	.word	0xffffffff


	//   ....[9]....
        /*0098*/ 	.word	0xffffffff


	//   ....[10]....
        /*009c*/ 	.word	0xffffffff


	//   ....[11]....
        /*00a0*/ 	.word	0xffffffff


	//   ....[12]....
        /*00a4*/ 	.word	0xffffffff


	//   ....[13]....
        /*00a8*/ 	.word	0xffffffff


	//----- nvinfo : EIATTR_COOP_GROUP_INSTR_OFFSETS
	.align		4
.L_42:
        /*00ac*/ 	.byte	0x04, 0x28
        /*00ae*/ 	.short	(.L_44 - .L_43)


	//   ....[0]....
.L_43:
        /*00b0*/ 	.word	0x00000080


	//   ....[1]....
        /*00b4*/ 	.word	0x000004f0


	//   ....[2]....
        /*00b8*/ 	.word	0x00000690


	//   ....[3]....
        /*00bc*/ 	.word	0x00000830


	//   ....[4]....
        /*00c0*/ 	.word	0x00000930


	//   ....[5]....
        /*00c4*/ 	.word	0x00000aa0


	//   ....[6]....
        /*00c8*/ 	.word	0x00000c40


	//   ....[7]....
        /*00cc*/ 	.word	0x00000df0


	//   ....[8]....
        /*00d0*/ 	.word	0x00001ff0


	//   ....[9]....
        /*00d4*/ 	.word	0x00002eb0


	//   ....[10]....
        /*00d8*/ 	.word	0x000030c0


	//   ....[11]....
        /*00dc*/ 	.word	0x000030f0


	//   ....[12]....
        /*00e0*/ 	.word	0x00003ba0


	//   ....[13]....
        /*00e4*/ 	.word	0x00003dd0


	//----- nvinfo : EIATTR_VRC_CTA_INIT_COUNT
	.align		4
.L_44:
        /*00e8*/ 	.byte	0x02, 0x4a
        /*00ea*/ 	.byte	0x80
	.zero		1


	//----- nvinfo : EIATTR_SYSCALL_OFFSETS
	.align		4
        /*00ec*/ 	.byte	0x04, 0x46
        /*00ee*/ 	.short	(.L_46 - .L_45)


	//   ....[0]....
.L_45:
        /*00f0*/ 	.word	0x00005a80


	//   ....[1]....
        /*00f4*/ 	.word	0x00005bc0


	//   ....[2]....
        /*00f8*/ 	.word	0x000063f0


	//   ....[3]....
        /*00fc*/ 	.word	0x00007190


	//   ....[4]....
        /*0100*/ 	.word	0x00007ee0


	//   ....[5]....
        /*0104*/ 	.word	0x00008c50


	//----- nvinfo : EIATTR_MBARRIER_INSTR_OFFSETS
	.align		4
.L_46:
        /*0108*/ 	.byte	0x04, 0x39
        /*010a*/ 	.short	(.L_48 - .L_47)


	//   ....[0]....
.L_47:
        /*010c*/ 	.word	0x00000600
        /*0110*/ 	.word	0x000000ff
        /*0114*/ 	.word	0x00000000
        /*0118*/ 	.short	0x0100
        /*011a*/ 	.byte	0x04
	.zero		1


	//   ....[1]....
        /*011c*/ 	.word	0x00000610
        /*0120*/ 	.word	0x000000ff
        /*0124*/ 	.word	0x00000020
        /*0128*/ 	.short	0x0100
        /*012a*/ 	.byte	0x04
	.zero		1


	//   ....[2]....
        /*012c*/ 	.word	0x00000620
        /*0130*/ 	.word	0x000000ff
        /*0134*/ 	.word	0x00000008
        /*0138*/ 	.short	0x0100
        /*013a*/ 	.byte	0x04
	.zero		1


	//   ....[3]....
        /*013c*/ 	.word	0x00000630
        /*0140*/ 	.word	0x000000ff
        /*0144*/ 	.word	0x00000028
        /*0148*/ 	.short	0x0100
        /*014a*/ 	.byte	0x04
	.zero		1


	//   ....[4]....
        /*014c*/ 	.word	0x00000640
        /*0150*/ 	.word	0x000000ff
        /*0154*/ 	.word	0x00000010
        /*0158*/ 	.short	0x0100
        /*015a*/ 	.byte	0x04
	.zero		1


	//   ....[5]....
        /*015c*/ 	.word	0x00000650
        /*0160*/ 	.word	0x000000ff
        /*0164*/ 	.word	0x00000030
        /*0168*/ 	.short	0x0100
        /*016a*/ 	.byte	0x04
	.zero		1


	//   ....[6]....
        /*016c*/ 	.word	0x00000660
        /*0170*/ 	.word	0x000000ff
        /*0174*/ 	.word	0x00000018
        /*0178*/ 	.short	0x0100
        /*017a*/ 	.byte	0x04
	.zero		1


	//   ....[7]....
        /*017c*/ 	.word	0x00000670
        /*0180*/ 	.word	0x000000ff
        /*0184*/ 	.word	0x00000038
        /*0188*/ 	.short	0x0100
        /*018a*/ 	.byte	0x04
	.zero		1


	//   ....[8]....
        /*018c*/ 	.word	0x000007a0
        /*0190*/ 	.word	0x000000ff
        /*0194*/ 	.word	0x00000040
        /*0198*/ 	.short	0x0100
        /*019a*/ 	.byte	0x04
	.zero		1


	//   ....[9]....
        /*019c*/ 	.word	0x000007b0
        /*01a0*/ 	.word	0x000000ff
        /*01a4*/ 	.word	0x00000060
        /*01a8*/ 	.short	0x0100
        /*01aa*/ 	.byte	0x04
	.zero		1


	//   ....[10]....
        /*01ac*/ 	.word	0x000007c0
        /*01b0*/ 	.word	0x000000ff
        /*01b4*/ 	.word	0x00000048
        /*01b8*/ 	.short	0x0100
        /*01ba*/ 	.byte	0x04
	.zero		1


	//   ....[11]....
        /*01bc*/ 	.word	0x000007d0
        /*01c0*/ 	.word	0x000000ff
        /*01c4*/ 	.word	0x00000068
        /*01c8*/ 	.short	0x0100
        /*01ca*/ 	.byte	0x04
	.zero		1


	//   ....[12]....
        /*01cc*/ 	.word	0x000007e0
        /*01d0*/ 	.word	0x000000ff
        /*01d4*/ 	.word	0x00000050
        /*01d8*/ 	.short	0x0100
        /*01da*/ 	.byte	0x04
	.zero		1


	//   ....[13]....
        /*01dc*/ 	.word	0x000007f0
        /*01e0*/ 	.word	0x000000ff
        /*01e4*/ 	.word	0x00000070
        /*01e8*/ 	.short	0x0100
        /*01ea*/ 	.byte	0x04
	.zero		1


	//   ....[14]....
        /*01ec*/ 	.word	0x00000800
        /*01f0*/ 	.word	0x000000ff
        /*01f4*/ 	.word	0x00000058
        /*01f8*/ 	.short	0x0100
        /*01fa*/ 	.byte	0x04
	.zero		1


	//   ....[15]....
        /*01fc*/ 	.word	0x00000810
        /*0200*/ 	.word	0x000000ff
        /*0204*/ 	.word	0x00000078
        /*0208*/ 	.short	0x0100
        /*020a*/ 	.byte	0x04
	.zero		1


	//   ....[16]....
        /*020c*/ 	.word	0x00000900
        /*0210*/ 	.word	0x000000ff
        /*0214*/ 	.word	0x00000080
        /*0218*/ 	.short	0x0100
        /*021a*/ 	.byte	0x06
	.zero		1


	//   ....[17]....
        /*021c*/ 	.word	0x00000910
        /*0220*/ 	.word	0x000000ff
        /*0224*/ 	.word	0x00000088
        /*0228*/ 	.short	0x0100
        /*022a*/ 	.byte	0x06
	.zero		1


	//   ....[18]....
        /*022c*/ 	.word	0x00000a50
        /*0230*/ 	.word	0x000000ff
        /*0234*/ 	.word	0x00000090
        /*0238*/ 	.short	0x0100
        /*023a*/ 	.byte	0x06
	.zero		1


	//   ....[19]....
        /*023c*/ 	.word	0x00000a60
        /*0240*/ 	.word	0x000000ff
        /*0244*/ 	.word	0x000000a0
        /*0248*/ 	.short	0x0100
        /*024a*/ 	.byte	0x06
	.zero		1


	//   ....[20]....
        /*024c*/ 	.word	0x00000a70
        /*0250*/ 	.word	0x000000ff
        /*0254*/ 	.word	0x00000098
        /*0258*/ 	.short	0x0100
        /*025a*/ 	.byte	0x06
	.zero		1


	//   ....[21]....
        /*025c*/ 	.word	0x00000a80
        /*0260*/ 	.word	0x000000ff
        /*0264*/ 	.word	0x000000a8
        /*0268*/ 	.short	0x0100
        /*026a*/ 	.byte	0x06
	.zero		1


	//   ....[22]....
        /*026c*/ 	.word	0x00000bb0
        /*0270*/ 	.word	0x000000ff
        /*0274*/ 	.word	0x000000b0
        /*0278*/ 	.short	0x0100
        /*027a*/ 	.byte	0x04
	.zero		1


	//   ....[23]....
        /*027c*/ 	.word	0x00000bc0
        /*0280*/ 	.word	0x000000ff
        /*0284*/ 	.word	0x000000d0
        /*0288*/ 	.short	0x0100
        /*028a*/ 	.byte	0x04
	.zero		1


	//   ....[24]....
        /*028c*/ 	.word	0x00000bd0
        /*0290*/ 	.word	0x000000ff
        /*0294*/ 	.word	0x000000b8
        /*0298*/ 	.short	0x0100
        /*029a*/ 	.byte	0x04
	.zero		1


	//   ....[25]....
        /*029c*/ 	.word	0x00000be0
        /*02a0*/ 	.word	0x000000ff
        /*02a4*/ 	.word	0x000000d8
        /*02a8*/ 	.short	0x0100
        /*02aa*/ 	.byte	0x04
	.zero		1


	//   ....[26]....
        /*02ac*/ 	.word	0x00000bf0
        /*02b0*/ 	.word	0x000000ff
        /*02b4*/ 	.word	0x000000c0
        /*02b8*/ 	.short	0x0100
        /*02ba*/ 	.byte	0x04
	.zero		1


	//   ....[27]....
        /*02bc*/ 	.word	0x00000c00
        /*02c0*/ 	.word	0x000000ff
        /*02c4*/ 	.word	0x000000e0
        /*02c8*/ 	.short	0x0100
        /*02ca*/ 	.byte	0x04
	.zero		1


	//   ....[28]....
        /*02cc*/ 	.word	0x00000c10
        /*02d0*/ 	.word	0x000000ff
        /*02d4*/ 	.word	0x000000c8
        /*02d8*/ 	.short	0x0100
        /*02da*/ 	.byte	0x04
	.zero		1


	//   ....[29]....
        /*02dc*/ 	.word	0x00000c20
        /*02e0*/ 	.word	0x000000ff
        /*02e4*/ 	.word	0x000000e8
        /*02e8*/ 	.short	0x0100
        /*02ea*/ 	.byte	0x04
	.zero		1


	//   ....[30]....
        /*02ec*/ 	.word	0x00000d10
        /*02f0*/ 	.word	0x000000ff
        /*02f4*/ 	.word	0x000000f0
        /*02f8*/ 	.short	0x0100
        /*02fa*/ 	.byte	0x04
	.zero		1


	//   ....[31]....
        /*02fc*/ 	.word	0x00000d20
        /*0300*/ 	.word	0x000000ff
        /*0304*/ 	.word	0x00000100
        /*0308*/ 	.short	0x0100
        /*030a*/ 	.byte	0x04
	.zero		1


	//   ....[32]....
        /*030c*/ 	.word	0x00000d30
        /*0310*/ 	.word	0x000000ff
        /*0314*/ 	.word	0x000000f8
        /*0318*/ 	.short	0x0100
        /*031a*/ 	.byte	0x04
	.zero		1


	//   ....[33]....
        /*031c*/ 	.word	0x00000d40
        /*0320*/ 	.word	0x000000ff
        /*0324*/ 	.word	0x00000108
        /*0328*/ 	.short	0x0100
        /*032a*/ 	.byte	0x04
	.zero		1


	//   ....[34]....
        /*032c*/ 	.word	0x00001870
        /*0330*/ 	.word	0x00000000
        /*0334*/ 	.word	0x00000100
        /*0338*/ 	.short	0x010a
        /*033a*/ 	.byte	0xff
	.zero		1


	//   ....[35]....
        /*033c*/ 	.word	0x000018a0
        /*0340*/ 	.word	0x00000000
        /*0344*/ 	.word	0x000000f0
        /*0348*/ 	.short	0x0101
        /*034a*/ 	.byte	0xff
	.zero		1


	//   ....[36]....
        /*034c*/ 	.word	0x00001970
        /*0350*/ 	.word	0x000000ff
        /*0354*/ 	.word	0x00000020
        /*0358*/ 	.short	0x010a
        /*035a*/ 	.byte	0x04
	.zero		1


	//   ....[37]....
        /*035c*/ 	.word	0x000019f0
        /*0360*/ 	.word	0x000000ff
        /*0364*/ 	.word	0x00000020
        /*0368*/ 	.short	0x010a
        /*036a*/ 	.byte	0x21
	.zero		1


	//   ....[38]....
        /*036c*/ 	.word	0x00001b80
        /*0370*/ 	.word	0x000000ff
        /*0374*/ 	.word	0x00000020
        /*0378*/ 	.short	0x010a
        /*037a*/ 	.byte	0x08
	.zero		1


	//   ....[39]....
        /*037c*/ 	.word	0x00001ca0
        /*0380*/ 	.word	0x000000ff
        /*0384*/ 	.word	0x00000088
        /*0388*/ 	.short	0x0101
        /*038a*/ 	.byte	0x06
	.zero		1


	//   ....[40]....
        /*038c*/ 	.word	0x00001cc0
        /*0390*/ 	.word	0x000000ff
        /*0394*/ 	.word	0x00000020
        /*0398*/ 	.short	0x010a
        /*039a*/ 	.byte	0x04
	.zero		1


	//   ....[41]....
        /*039c*/ 	.word	0x00001d40
        /*03a0*/ 	.word	0x000000ff
        /*03a4*/ 	.word	0x00000020
        /*03a8*/ 	.short	0x010a
        /*03aa*/ 	.byte	0x11
	.zero		1


	//   ....[42]....
        /*03ac*/ 	.word	0x00001f50
        /*03b0*/ 	.word	0x000000ff
        /*03b4*/ 	.word	0x00000020
        /*03b8*/ 	.short	0x010a
        /*03ba*/ 	.byte	0x07
	.zero		1


	//   ....[43]....
        /*03bc*/ 	.word	0x00002020
        /*03c0*/ 	.word	0x00000003
        /*03c4*/ 	.word	0x00000090
        /*03c8*/ 	.short	0x010a
        /*03ca*/ 	.byte	0xff
	.zero		1


	//   ....[44]....
        /*03cc*/ 	.word	0x00002170
        /*03d0*/ 	.word	0x00000000
        /*03d4*/ 	.word	0x00000000
        /*03d8*/ 	.short	0x0101
        /*03da*/ 	.byte	0xff
	.zero		1


	//   ....[45]....
        /*03dc*/ 	.word	0x00002730
        /*03e0*/ 	.word	0x000000ff
        /*03e4*/ 	.word	0x00000000
        /*03e8*/ 	.short	0x010a
        /*03ea*/ 	.byte	0x04
	.zero		1


	//   ....[46]....
        /*03ec*/ 	.word	0x000027c0
        /*03f0*/ 	.word	0x000000ff
        /*03f4*/ 	.word	0x00000000
        /*03f8*/ 	.short	0x010a
        /*03fa*/ 	.byte	0x05
	.zero		1


	//   ....[47]....
        /*03fc*/ 	.word	0x00002850
        /*0400*/ 	.word	0x000000ff
        /*0404*/ 	.word	0x00000000
        /*0408*/ 	.short	0x010a
        /*040a*/ 	.byte	0x05
	.zero		1


	//   ....[48]....
        /*040c*/ 	.word	0x000028f0
        /*0410*/ 	.word	0x00000000
        /*0414*/ 	.word	0x00000000
        /*0418*/ 	.short	0x010a
        /*041a*/ 	.byte	0xff
	.zero		1


	//   ....[49]....
        /*041c*/ 	.word	0x00002a10
        /*0420*/ 	.word	0x00000002
        /*0424*/ 	.word	0x000000f0
        /*0428*/ 	.short	0x010a
        /*042a*/ 	.byte	0xff
	.zero		1


	//   ....[50]....
        /*042c*/ 	.word	0x00002a80
        /*0430*/ 	.word	0x00000002
        /*0434*/ 	.word	0x00000000
        /*0438*/ 	.short	0x0101
        /*043a*/ 	.byte	0xff
	.zero		1


	//   ....[51]....
        /*043c*/ 	.word	0x00002aa0
        /*0440*/ 	.word	0x000000ff
        /*0444*/ 	.word	0x000000a0
        /*0448*/ 	.short	0x010a
        /*044a*/ 	.byte	0x04
	.zero		1


	//   ....[52]....
        /*044c*/ 	.word	0x00002bc0
        /*0450*/ 	.word	0x00000002
        /*0454*/ 	.word	0x00000090
        /*0458*/ 	.short	0x010a
        /*045a*/ 	.byte	0xff
	.zero		1


	//   ....[53]....
        /*045c*/ 	.word	0x00002cc0
        /*0460*/ 	.word	0x00000002
        /*0464*/ 	.word	0x00000000
        /*0468*/ 	.short	0x0101
        /*046a*/ 	.byte	0xff
	.zero		1


	//   ....[54]....
        /*046c*/ 	.word	0x00002d50
        /*0470*/ 	.word	0x000000ff
        /*0474*/ 	.word	0x000000a0
        /*0478*/ 	.short	0x0106
        /*047a*/ 	.byte	0x04
	.zero		1


	//   ....[55]....
        /*047c*/ 	.word	0x00002d70
        /*0480*/ 	.word	0x000000ff
        /*0484*/ 	.word	0x000000a0
        /*0488*/ 	.short	0x010a
        /*048a*/ 	.byte	0x04
	.zero		1


	//   ....[56]....
        /*048c*/ 	.word	0x00002e00
        /*0490*/ 	.word	0x000000ff
        /*0494*/ 	.word	0x000000a0
        /*0498*/ 	.short	0x0106
        /*049a*/ 	.byte	0x07
	.zero		1


	//   ....[57]....
        /*049c*/ 	.word	0x00002e40
        /*04a0*/ 	.word	0x00000000
        /*04a4*/ 	.word	0x000000a0
        /*04a8*/ 	.short	0x010a
        /*04aa*/ 	.byte	0xff
	.zero		1


	//   ....[58]....
        /*04ac*/ 	.word	0x00003390
        /*04b0*/ 	.word	0x00000000
        /*04b4*/ 	.word	0x00000090
        /*04b8*/ 	.short	0x010a
        /*04ba*/ 	.byte	0xff
	.zero		1


	//   ....[59]....
        /*04bc*/ 	.word	0x00003490
        /*04c0*/ 	.word	0x00000003
        /*04c4*/ 	.word	0x00000000
        /*04c8*/ 	.short	0x0101
        /*04ca*/ 	.byte	0xff
	.zero		1


	//   ....[60]....
        /*04cc*/ 	.word	0x000034a0
        /*04d0*/ 	.word	0x000000ff
        /*04d4*/ 	.word	0x00000000
        /*04d8*/ 	.short	0x010a
        /*04da*/ 	.byte	0x04
	.zero		1


	//   ....[61]....
        /*04dc*/ 	.word	0x00003520
        /*04e0*/ 	.word	0x000000ff
        /*04e4*/ 	.word	0x000000d0
        /*04e8*/ 	.short	0x010a
        /*04ea*/ 	.byte	0x1f
	.zero		1


	//   ....[62]....
        /*04ec*/ 	.word	0x00003600
        /*04f0*/ 	.word	0x000000ff
        /*04f4*/ 	.word	0x00000000
        /*04f8*/ 	.short	0x010a
        /*04fa*/ 	.byte	0x05
	.zero		1


	//   ....[63]....
        /*04fc*/ 	.word	0x00003740
        /*0500*/ 	.word	0x000000ff
        /*0504*/ 	.word	0x00000000
        /*0508*/ 	.short	0x010a
        /*050a*/ 	.byte	0x04
	.zero		1


	//   ....[64]....
        /*050c*/ 	.word	0x000039d0
        /*0510*/ 	.word	0x000000ff
        /*0514*/ 	.word	0x00000000
        /*0518*/ 	.short	0x010a
        /*051a*/ 	.byte	0x04
	.zero		1


	//   ....[65]....
        /*051c*/ 	.word	0x00003a60
        /*0520*/ 	.word	0x000000ff
        /*0524*/ 	.word	0x00000000
        /*0528*/ 	.short	0x010a
        /*052a*/ 	.byte	0x05
	.zero		1


	//   ....[66]....
        /*052c*/ 	.word	0x00003af0
        /*0530*/ 	.word	0x000000ff
        /*0534*/ 	.word	0x00000000
        /*0538*/ 	.short	0x010a
        /*053a*/ 	.byte	0x05
	.zero		1


	//   ....[67]....
        /*053c*/ 	.word	0x00003b80
        /*0540*/ 	.word	0x000000ff
        /*0544*/ 	.word	0x00000000
        /*0548*/ 	.short	0x010a
        /*054a*/ 	.byte	0x04
	.zero		1


	//   ....[68]....
        /*054c*/ 	.word	0x000040a0
        /*0550*/ 	.word	0x00000008
        /*0554*/ 	.word	0x00000090
        /*0558*/ 	.short	0x010a
        /*055a*/ 	.byte	0xff
	.zero		1


	//   ....[69]....
        /*055c*/ 	.word	0x00004210
        /*0560*/ 	.word	0x00000000
        /*0564*/ 	.word	0x00000000
        /*0568*/ 	.short	0x0101
        /*056a*/ 	.byte	0xff
	.zero		1


	//   ....[70]....
        /*056c*/ 	.word	0x000046f0
        /*0570*/ 	.word	0x000000ff
        /*0574*/ 	.word	0x00000088
        /*0578*/ 	.short	0x010a
        /*057a*/ 	.byte	0x15
	.zero		1


	//   ....[71]....
        /*057c*/ 	.word	0x00004880
        /*0580*/ 	.word	0x000000ff
        /*0584*/ 	.word	0x00000060
        /*0588*/ 	.short	0x010a
        /*058a*/ 	.byte	0x15
	.zero		1


	//   ....[72]....
        /*058c*/ 	.word	0x000049d0
        /*0590*/ 	.word	0x000000ff
        /*0594*/ 	.word	0x00000040
        /*0598*/ 	.short	0x010b
        /*059a*/ 	.byte	0x15
	.zero		1


	//   ....[73]....
        /*059c*/ 	.word	0x000049f0
        /*05a0*/ 	.word	0x000000ff
        /*05a4*/ 	.word	0x00000000
        /*05a8*/ 	.short	0x0101
        /*05aa*/ 	.byte	0x04
	.zero		1


	//   ....[74]....
        /*05ac*/ 	.word	0x00004a00
        /*05b0*/ 	.word	0x000000ff
        /*05b4*/ 	.word	0x00000068
        /*05b8*/ 	.short	0x010a
        /*05ba*/ 	.byte	0x15
	.zero		1


	//   ....[75]....
        /*05bc*/ 	.word	0x00004b50
        /*05c0*/ 	.word	0x000000ff
        /*05c4*/ 	.word	0x00000048
        /*05c8*/ 	.short	0x010b
        /*05ca*/ 	.byte	0x15
	.zero		1


	//   ....[76]....
        /*05cc*/ 	.word	0x00004b70
        /*05d0*/ 	.word	0x000000ff
        /*05d4*/ 	.word	0x00000000
        /*05d8*/ 	.short	0x0101
        /*05da*/ 	.byte	0x04
	.zero		1


	//   ....[77]....
        /*05dc*/ 	.word	0x00004b80
        /*05e0*/ 	.word	0x000000ff
        /*05e4*/ 	.word	0x00000070
        /*05e8*/ 	.short	0x010a
        /*05ea*/ 	.byte	0x15
	.zero		1


	//   ....[78]....
        /*05ec*/ 	.word	0x00004ce0
        /*05f0*/ 	.word	0x000000ff
        /*05f4*/ 	.word	0x00000050
        /*05f8*/ 	.short	0x010b
        /*05fa*/ 	.byte	0x15
	.zero		1


	//   ....[79]....
        /*05fc*/ 	.word	0x00004d00
        /*0600*/ 	.word	0x000000ff
        /*0604*/ 	.word	0x00000000
        /*0608*/ 	.short	0x0101
        /*060a*/ 	.byte	0x04
	.zero		1


	//   ....[80]....
        /*060c*/ 	.word	0x00004d10
        /*0610*/ 	.word	0x000000ff
        /*0614*/ 	.word	0x00000078
        /*0618*/ 	.short	0x010a
        /*061a*/ 	.byte	0x15
	.zero		1


	//   ....[81]....
        /*061c*/ 	.word	0x00004f10
        /*0620*/ 	.word	0x000000ff
        /*0624*/ 	.word	0x00000058
        /*0628*/ 	.short	0x010b
        /*062a*/ 	.byte	0x15
	.zero		1


	//   ....[82]....
        /*062c*/ 	.word	0x00004f20
        /*0630*/ 	.word	0x000000ff
        /*0634*/ 	.word	0x00000000
        /*0638*/ 	.short	0x0101
        /*063a*/ 	.byte	0x2b
	.zero		1


	//   ....[83]....
        /*063c*/ 	.word	0x00004f50
        /*0640*/ 	.word	0x000000ff
        /*0644*/ 	.word	0x00000060
        /*0648*/ 	.short	0x010a
        /*064a*/ 	.byte	0x15
	.zero		1


	//   ....[84]....
        /*064c*/ 	.word	0x00004f70
        /*0650*/ 	.word	0x000000ff
        /*0654*/ 	.word	0x00000068
        /*0658*/ 	.short	0x010a
        /*065a*/ 	.byte	0x15
	.zero		1


	//   ....[85]....
        /*065c*/ 	.word	0x00004f90
        /*0660*/ 	.word	0x000000ff
        /*0664*/ 	.word	0x00000070
        /*0668*/ 	.short	0x010a
        /*066a*/ 	.byte	0x15
	.zero		1


	//   ....[86]....
        /*066c*/ 	.word	0x00004fd0
        /*0670*/ 	.word	0x00000000
        /*0674*/ 	.word	0x00000078
        /*0678*/ 	.short	0x010a
        /*067a*/ 	.byte	0xff
	.zero		1


	//   ....[87]....
        /*067c*/ 	.word	0x00005310
        /*0680*/ 	.word	0x00000003
        /*0684*/ 	.word	0x00000090
        /*0688*/ 	.short	0x010a
        /*068a*/ 	.byte	0xff
	.zero		1


	//   ....[88]....
        /*068c*/ 	.word	0x00005490
        /*0690*/ 	.word	0x00000000
        /*0694*/ 	.word	0x00000000
        /*0698*/ 	.short	0x0101
        /*069a*/ 	.byte	0xff
	.zero		1


	//   ....[89]....
        /*069c*/ 	.word	0x00005fb0
        /*06a0*/ 	.word	0x00000002
        /*06a4*/ 	.word	0x00000040
        /*06a8*/ 	.short	0x010a
        /*06aa*/ 	.byte	0xff
	.zero		1


	//   ....[90]....
        /*06ac*/ 	.word	0x00005ff0
        /*06b0*/ 	.word	0x00000034
        /*06b4*/ 	.word	0x000000b0
        /*06b8*/ 	.short	0x010a
        /*06ba*/ 	.byte	0xff
	.zero		1


	//   ....[91]....
        /*06bc*/ 	.word	0x00006130
        /*06c0*/ 	.word	0x00000002
        /*06c4*/ 	.word	0x00000040
        /*06c8*/ 	.short	0x010a
        /*06ca*/ 	.byte	0xff
	.zero		1


	//   ....[92]....
        /*06cc*/ 	.word	0x00006250
        /*06d0*/ 	.word	0x00000000
        /*06d4*/ 	.word	0x00000000
        /*06d8*/ 	.short	0x0101
        /*06da*/ 	.byte	0xff
	.zero		1


	//   ....[93]....
        /*06dc*/ 	.word	0x000062d0
        /*06e0*/ 	.word	0x00000034
        /*06e4*/ 	.word	0x000000b0
        /*06e8*/ 	.short	0x010a
        /*06ea*/ 	.byte	0xff
	.zero		1


	//   ....[94]....
        /*06ec*/ 	.word	0x00006e40
        /*06f0*/ 	.word	0x00000000
        /*06f4*/ 	.word	0x00000040
        /*06f8*/ 	.short	0x010a
        /*06fa*/ 	.byte	0xff
	.zero		1


	//   ....[95]....
        /*06fc*/ 	.word	0x00006ef0
        /*0700*/ 	.word	0x00000000
        /*0704*/ 	.word	0x00000040
        /*0708*/ 	.short	0x010a
        /*070a*/ 	.byte	0xff
	.zero		1


	//   ....[96]....
        /*070c*/ 	.word	0x00007010
        /*0710*/ 	.word	0x00000000
        /*0714*/ 	.word	0x00000000
        /*0718*/ 	.short	0x0101
        /*071a*/ 	.byte	0xff
	.zero		1


	//   ....[97]....
        /*071c*/ 	.word	0x00007b80
        /*0720*/ 	.word	0x00000000
        /*0724*/ 	.word	0x00000040
        /*0728*/ 	.short	0x010a
        /*072a*/ 	.byte	0xff
	.zero		1


	//   ....[98]....
        /*072c*/ 	.word	0x00007c30
        /*0730*/ 	.word	0x00000000
        /*0734*/ 	.word	0x00000040
        /*0738*/ 	.short	0x010a
        /*073a*/ 	.byte	0xff
	.zero		1


	//   ....[99]....
        /*073c*/ 	.word	0x00007d60
        /*0740*/ 	.word	0x00000000
        /*0744*/ 	.word	0x00000000
        /*0748*/ 	.short	0x0101
        /*074a*/ 	.byte	0xff
	.zero		1


	//   ....[100]....
        /*074c*/ 	.word	0x00008900
        /*0750*/ 	.word	0x00000000
        /*0754*/ 	.word	0x00000040
        /*0758*/ 	.short	0x010a
        /*075a*/ 	.byte	0xff
	.zero		1


	//   ....[101]....
        /*075c*/ 	.word	0x000089b0
        /*0760*/ 	.word	0x00000000
        /*0764*/ 	.word	0x00000040
        /*0768*/ 	.short	0x010a
        /*076a*/ 	.byte	0xff
	.zero		1


	//   ....[102]....
        /*076c*/ 	.word	0x00008ad0
        /*0770*/ 	.word	0x00000000
        /*0774*/ 	.word	0x00000000
        /*0778*/ 	.short	0x0101
        /*077a*/ 	.byte	0xff
	.zero		1


	//   ....[103]....
        /*077c*/ 	.word	0x00008ee0
        /*0780*/ 	.word	0x000000ff
        /*0784*/ 	.word	0x00000000
        /*0788*/ 	.short	0x0101
        /*078a*/ 	.byte	0x04
	.zero		1


	//   ....[104]....
        /*078c*/ 	.word	0x000097e0
        /*0790*/ 	.word	0x00000000
        /*0794*/ 	.word	0x00000100
        /*0798*/ 	.short	0x010a
        /*079a*/ 	.byte	0xff
	.zero		1


	//   ....[105]....
        /*079c*/ 	.word	0x00009840
        /*07a0*/ 	.word	0x00000000
        /*07a4*/ 	.word	0x00000020
        /*07a8*/ 	.short	0x010a
        /*07aa*/ 	.byte	0xff
	.zero		1


	//   ....[106]....
        /*07ac*/ 	.word	0x000098a0
        /*07b0*/ 	.word	0x00000000
        /*07b4*/ 	.word	0x00000020
        /*07b8*/ 	.short	0x010a
        /*07ba*/ 	.byte	0xff
	.zero		1


	//   ....[107]....
        /*07bc*/ 	.word	0x000098f0
        /*07c0*/ 	.word	0x00000003
        /*07c4*/ 	.word	0x00000090
        /*07c8*/ 	.short	0x010a
        /*07ca*/ 	.byte	0xff
	.zero		1


	//   ....[108]....
        /*07cc*/ 	.word	0x00009950
        /*07d0*/ 	.word	0x00000000
        /*07d4*/ 	.word	0x00000000
        /*07d8*/ 	.short	0x010a
        /*07da*/ 	.byte	0xff
	.zero		1


	//   ....[109]....
        /*07dc*/ 	.word	0x000099b0
        /*07e0*/ 	.word	0x00000000
        /*07e4*/ 	.word	0x00000000
        /*07e8*/ 	.short	0x010a
        /*07ea*/ 	.byte	0xff
	.zero		1


	//   ....[110]....
        /*07ec*/ 	.word	0x00009a10
        /*07f0*/ 	.word	0x00000000
        /*07f4*/ 	.word	0x00000000
        /*07f8*/ 	.short	0x010a
        /*07fa*/ 	.byte	0xff
	.zero		1


	//   ....[111]....
        /*07fc*/ 	.word	0x00009a60
        /*0800*/ 	.word	0x00000002
        /*0804*/ 	.word	0x000000f0
        /*0808*/ 	.short	0x010a
        /*080a*/ 	.byte	0xff
	.zero		1


	//   ....[112]....
        /*080c*/ 	.word	0x00009ac0
        /*0810*/ 	.word	0x00000002
        /*0814*/ 	.word	0x000000a0
        /*0818*/ 	.short	0x010a
        /*081a*/ 	.byte	0xff
	.zero		1


	//   ....[113]....
        /*081c*/ 	.word	0x00009b10
        /*0820*/ 	.word	0x00000002
        /*0824*/ 	.word	0x00000090
        /*0828*/ 	.short	0x010a
        /*082a*/ 	.byte	0xff
	.zero		1


	//   ....[114]....
        /*082c*/ 	.word	0x00009b70
        /*0830*/ 	.word	0x00000000
        /*0834*/ 	.word	0x000000a0
        /*0838*/ 	.short	0x010a
        /*083a*/ 	.byte	0xff
	.zero		1


	//   ....[115]....
        /*083c*/ 	.word	0x00009bc0
        /*0840*/ 	.word	0x00000000
        /*0844*/ 	.word	0x00000090
        /*0848*/ 	.short	0x010a
        /*084a*/ 	.byte	0xff
	.zero		1


	//   ....[116]....
        /*084c*/ 	.word	0x00009c20
        /*0850*/ 	.word	0x00000002
        /*0854*/ 	.word	0x000000d0
        /*0858*/ 	.short	0x010a
        /*085a*/ 	.byte	0xff
	.zero		1


	//   ....[117]....
        /*085c*/ 	.word	0x00009c80
        /*0860*/ 	.word	0x00000000
        /*0864*/ 	.word	0x00000000
        /*0868*/ 	.short	0x010a
        /*086a*/ 	.byte	0xff
	.zero		1


	//   ....[118]....
        /*086c*/ 	.word	0x00009ce0
        /*0870*/ 	.word	0x00000000
        /*0874*/ 	.word	0x00000000
        /*0878*/ 	.short	0x010a
        /*087a*/ 	.byte	0xff
	.zero		1


	//   ....[119]....
        /*087c*/ 	.word	0x00009d40
        /*0880*/ 	.word	0x00000000
        /*0884*/ 	.word	0x00000000
        /*0888*/ 	.short	0x010a
        /*088a*/ 	.byte	0xff
	.zero		1


	//   ....[120]....
        /*088c*/ 	.word	0x00009da0
        /*0890*/ 	.word	0x00000000
        /*0894*/ 	.word	0x00000000
        /*0898*/ 	.short	0x010a
        /*089a*/ 	.byte	0xff
	.zero		1


	//   ....[121]....
        /*089c*/ 	.word	0x00009e00
        /*08a0*/ 	.word	0x00000000
        /*08a4*/ 	.word	0x00000000
        /*08a8*/ 	.short	0x010a
        /*08aa*/ 	.byte	0xff
	.zero		1


	//   ....[122]....
        /*08ac*/ 	.word	0x00009e50
        /*08b0*/ 	.word	0x00000008
        /*08b4*/ 	.word	0x00000090
        /*08b8*/ 	.short	0x010a
        /*08ba*/ 	.byte	0xff
	.zero		1


	//   ....[123]....
        /*08bc*/ 	.word	0x00009eb0
        /*08c0*/ 	.word	0x00000000
        /*08c4*/ 	.word	0x00000088
        /*08c8*/ 	.short	0x010a
        /*08ca*/ 	.byte	0xff
	.zero		1


	//   ....[124]....
        /*08cc*/ 	.word	0x00009f10
        /*08d0*/ 	.word	0x00000000
        /*08d4*/ 	.word	0x00000060
        /*08d8*/ 	.short	0x010a
        /*08da*/ 	.byte	0xff
	.zero		1


	//   ....[125]....
        /*08dc*/ 	.word	0x00009f70
        /*08e0*/ 	.word	0x00000000
        /*08e4*/ 	.word	0x00000068
        /*08e8*/ 	.short	0x010a
        /*08ea*/ 	.byte	0xff
	.zero		1


	//   ....[126]....
        /*08ec*/ 	.word	0x00009fd0
        /*08f0*/ 	.word	0x00000000
        /*08f4*/ 	.word	0x00000070
        /*08f8*/ 	.short	0x010a
        /*08fa*/ 	.byte	0xff
	.zero		1


	//   ....[127]....
        /*08fc*/ 	.word	0x0000a030
        /*0900*/ 	.word	0x00000000
        /*0904*/ 	.word	0x00000078
        /*0908*/ 	.short	0x010a
        /*090a*/ 	.byte	0xff
	.zero		1


	//   ....[128]....
        /*090c*/ 	.word	0x0000a090
        /*0910*/ 	.word	0x00000000
        /*0914*/ 	.word	0x00000060
        /*0918*/ 	.short	0x010a
        /*091a*/ 	.byte	0xff
	.zero		1


	//   ....[129]....
        /*091c*/ 	.word	0x0000a0f0
        /*0920*/ 	.word	0x00000000
        /*0924*/ 	.word	0x00000068
        /*0928*/ 	.short	0x010a
        /*092a*/ 	.byte	0xff
	.zero		1


	//   ....[130]....
        /*092c*/ 	.word	0x0000a150
        /*0930*/ 	.word	0x00000000
        /*0934*/ 	.word	0x00000070
        /*0938*/ 	.short	0x010a
        /*093a*/ 	.byte	0xff
	.zero		1


	//   ....[131]....
        /*093c*/ 	.word	0x0000a1a0
        /*0940*/ 	.word	0x00000003
        /*0944*/ 	.word	0x00000090
        /*0948*/ 	.short	0x010a
        /*094a*/ 	.byte	0xff
	.zero		1


	//   ....[132]....
        /*094c*/ 	.word	0x0000a1f0
        /*0950*/ 	.word	0x00000002
        /*0954*/ 	.word	0x00000040
        /*0958*/ 	.short	0x010a
        /*095a*/ 	.byte	0xff
	.zero		1


	//   ....[133]....
        /*095c*/ 	.word	0x0000a240
        /*0960*/ 	.word	0x00000034
        /*0964*/ 	.word	0x000000b0
        /*0968*/ 	.short	0x010a
        /*096a*/ 	.byte	0xff
	.zero		1


	//   ....[134]....
        /*096c*/ 	.word	0x0000a290
        /*0970*/ 	.word	0x00000000
        /*0974*/ 	.word	0x00000040
        /*0978*/ 	.short	0x010a
        /*097a*/ 	.byte	0xff
	.zero		1


	//   ....[135]....
        /*097c*/ 	.word	0x0000a2e0
        /*0980*/ 	.word	0x00000000
        /*0984*/ 	.word	0x00000040
        /*0988*/ 	.short	0x010a
        /*098a*/ 	.byte	0xff
	.zero		1


	//   ....[136]....
        /*098c*/ 	.word	0x0000a330
        /*0990*/ 	.word	0x00000000
        /*0994*/ 	.word	0x00000040
        /*0998*/ 	.short	0x010a
        /*099a*/ 	.byte	0xff
	.zero		1


	//----- nvinfo : EIATTR_NUM_MBARRIERS
	.align		4
.L_48:
        /*099c*/ 	.byte	0x03, 0x38
        /*099e*/ 	.short	0x0022


	//----- nvinfo : EIATTR_EXIT_INSTR_OFFSETS
	.align		4
        /*09a0*/ 	.byte	0x04, 0x1c
        /*09a2*/ 	.short	(.L_50 - .L_49)


	//   ....[0]....
.L_49:
        /*09a4*/ 	.word	0x00002920


	//   ....[1]....
        /*09a8*/ 	.word	0x00002e10


	//   ....[2]....
        /*09ac*/ 	.word	0x00002e70


	//   ....[3]....
        /*09b0*/ 	.word	0x00003de0


	//   ....[4]....
        /*09b4*/ 	.word	0x00005000


	//   ....[5]....
        /*09b8*/ 	.word	0x00005040


	//   ....[6]....
        /*09bc*/ 	.word	0x000097d0


	//----- nvinfo : EIATTR_MAX_THREADS
	.align		4
.L_50:
        /*09c0*/ 	.byte	0x04, 0x05
        /*09c2*/ 	.short	(.L_52 - .L_51)
.L_51:
        /*09c4*/ 	.word	0x00000100
        /*09c8*/ 	.word	0x00000001
        /*09cc*/ 	.word	0x00000001


	//----- nvinfo : EIATTR_CRS_STACK_SIZE
	.align		4
.L_52:
        /*09d0*/ 	.byte	0x04, 0x1e
        /*09d2*/ 	.short	(.L_54 - .L_53)
.L_53:
        /*09d4*/ 	.word	0x00000000


	//----- nvinfo : EIATTR_CBANK_PARAM_SIZE
	.align		4
.L_54:
        /*09d8*/ 	.byte	0x03, 0x19
        /*09da*/ 	.short	0x0800


	//----- nvinfo : EIATTR_PARAM_CBANK
	.align		4
        /*09dc*/ 	.byte	0x04, 0x0a
        /*09de*/ 	.short	(.L_56 - .L_55)
	.align		4
.L_55:
        /*09e0*/ 	.word	index@(.nv.constant0._ZN7cutlass13device_kernelINS_4gemm6kernel13GemmUniversalIN4cute5tupleIJiiiiEEENS1_10collective13CollectiveMmaINS1_35MainloopSm100TmaUmmaWarpSpecializedILi4ELi2ELi4ENS5_IJNS4_1CILi2EEENSA_ILi1EEESC_EEEEENS5_IJNSA_ILi64EEENSA_ILi256EEENSA_ILi128EEEEEEaNS5_IJlSC_lEEEaSJ_NS4_8TiledMMAINS4_8MMA_AtomIJNS4_15SM100_MMA_S8_SSIaaiLi64ELi256ELNS4_4UMMA5MajorE0ELSO_0ELNSN_8SaturateE0EEEEEENS4_6LayoutINS5_IJSC_SC_SC_EEENS5_IJNSA_ILi0EEESU_SU_EEEEENS5_IJNS4_10UnderscoreESX_SX_EEEEENS4_13SM90_TMA_LOADENS4_14ComposedLayoutINS4_7SwizzleILi3ELi4ELi3EEENS4_18smem_ptr_flag_bitsILi8EEENSS_INS5_IJNSA_ILi8EEESH_EEENS5_IJSH_SC_EEEEEEEvNS4_8identityENS4_23SM90_TMA_LOAD_MULTICASTES1A_vS1B_EENS_8epilogue10collective18CollectiveEpilogueINS1E_23Sm100TmaWarpSpecializedILi4ELi2ELi32ELb0ELb0EEEJSI_NS5_IJNSS_ISF_SC_EES1J_EEEaSJ_aSJ_NS1E_6fusion15FusionCallbacksIS1I_NS1L_17LinearCombinationIaiaiLNS_15FloatRoundStyleE2EEESI_S1K_JEEENS4_5SM1004TMEM4LOAD26SM100_TMEM_LOAD_16dp32b32xES10_NS11_INS12_ILi2ELi4ELi3EEES15_NSS_INS5_IJS16_SF_EEENS5_IJSF_SC_EEEEEEENS4_39AutoVectorizingCopyWithAssumedAlignmentILi128EEENS4_14SM90_TMA_STOREES1Z_S21_S21_EEEvvEEEEvNT_6ParamsE)
        /*09e4*/ 	.short	0x0380
        /*09e6*/ 	.short	0x0800


	//----- nvinfo : EIATTR_SW_WAR
	.align		4
.L_56:
        /*09e8*/ 	.byte	0x04, 0x36
        /*09ea*/ 	.short	(.L_58 - .L_57)
.L_57:
        /*09ec*/ 	.word	0x00000008
.L_58:


//--------------------- .nv.callgraph             --------------------------
	.section	.nv.callgraph,"",@"SHT_CUDA_CALLGRAPH"
	.align	4
	.sectionentsize	8
	.align		4
        /*0000*/ 	.word	0x00000000
	.align		4
        /*0004*/ 	.word	0xffffffff
	.align		4
        /*0008*/ 	.word	index@(_ZN7cutlass13device_kernelINS_4gemm6kernel13GemmUniversalIN4cute5tupleIJiiiiEEENS1_10collective13CollectiveMmaINS1_35MainloopSm100TmaUmmaWarpSpecializedILi4ELi2ELi4ENS5_IJNS4_1CILi2EEENSA_ILi1EEESC_EEEEENS5_IJNSA_ILi64EEENSA_ILi256EEENSA_ILi128EEEEEEaNS5_IJlSC_lEEEaSJ_NS4_8TiledMMAINS4_8MMA_AtomIJNS4_15SM100_MMA_S8_SSIaaiLi64ELi256ELNS4_4UMMA5MajorE0ELSO_0ELNSN_8SaturateE0EEEEEENS4_6LayoutINS5_IJSC_SC_SC_EEENS5_IJNSA_ILi0EEESU_SU_EEEEENS5_IJNS4_10UnderscoreESX_SX_EEEEENS4_13SM90_TMA_LOADENS4_14ComposedLayoutINS4_7SwizzleILi3ELi4ELi3EEENS4_18smem_ptr_flag_bitsILi8EEENSS_INS5_IJNSA_ILi8EEESH_EEENS5_IJSH_SC_EEEEEEEvNS4_8identityENS4_23SM90_TMA_LOAD_MULTICASTES1A_vS1B_EENS_8epilogue10collective18CollectiveEpilogueINS1E_23Sm100TmaWarpSpecializedILi4ELi2ELi32ELb0ELb0EEEJSI_NS5_IJNSS_ISF_SC_EES1J_EEEaSJ_aSJ_NS1E_6fusion15FusionCallbacksIS1I_NS1L_17LinearCombinationIaiaiLNS_15FloatRoundStyleE2EEESI_S1K_JEEENS4_5SM1004TMEM4LOAD26SM100_TMEM_LOAD_16dp32b32xES10_NS11_INS12_ILi2ELi4ELi3EEES15_NSS_INS5_IJS16_SF_EEENS5_IJSF_SC_EEEEEEENS4_39AutoVectorizingCopyWithAssumedAlignmentILi128EEENS4_14SM90_TMA_STOREES1Z_S21_S21_EEEvvEEEEvNT_6ParamsE)
	.align		4
        /*000c*/ 	.word	index@(__assertfail)
	.align		4
        /*0010*/ 	.word	0x00000000
	.align		4
        /*0014*/ 	.word	0xfffffffe
	.align		4
        /*0018*/ 	.word	0x00000000
	.align		4
        /*001c*/ 	.word	0xfffffffd
	.align		4
        /*0020*/ 	.word	0x00000000
	.align		4
        /*0024*/ 	.word	0xfffffffc


//--------------------- .nv.constant4             --------------------------
	.section	.nv.constant4,"a",@progbits
	.align	8
	.align		8
.nv.constant4:
        /*0000*/ 	.dword	__assertfail
	.align		8
        /*0008*/ 	.dword	__unnamed_1
	.align		8
        /*0010*/ 	.dword	__unnamed_2
	.align		8
        /*0018*/ 	.dword	__unnamed_3
	.align		8
        /*0020*/ 	.dword	_ZN40_INTERNAL_a46f3f16_4_k_cu_b49fcd8c_107504cuda3std3__45__cpo5beginE
	.align		8
        /*0028*/ 	.dword	_ZN40_INTERNAL_a46f3f16_4_k_cu_b49fcd8c_107504cuda3std3__45__cpo3endE
	.align		8
        /*0030*/ 	.dword	_ZN40_INTERNAL_a46f3f16_4_k_cu_b49fcd8c_107504cuda3std3__45__cpo6cbeginE
	.align		8
        /*0038*/ 	.dword	_ZN40_INTERNAL_a46f3f16_4_k_cu_b49fcd8c_107504cuda3std3__45__cpo4cendE
	.align		8
        /*0040*/ 	.dword	_ZN40_INTERNAL_a46f3f16_4_k_cu_b49fcd8c_107504cuda3std3__442_GLOBAL__N__a46f3f16_4_k_cu_b49fcd8c_107506ignoreE
	.align		8
        /*0048*/ 	.dword	_ZN40_INTERNAL_a46f3f16_4_k_cu_b49fcd8c_107504cuda3std3__419piecewise_constructE
	.align		8
        /*0050*/ 	.dword	_ZN40_INTERNAL_a46f3f16_4_k_cu_b49fcd8c_107504cuda3std3__48in_placeE
	.align		8
        /*0058*/ 	.dword	_ZN40_INTERNAL_a46f3f16_4_k_cu_b49fcd8c_107504cuda3std6ranges3__45__cpo4swapE
	.align		8
        /*0060*/ 	.dword	_ZN40_INTERNAL_a46f3f16_4_k_cu_b49fcd8c_107504cuda3std6ranges3__45__cpo9iter_moveE
	.align		8
        /*0068*/ 	.dword	_ZN40_INTERNAL_a46f3f16_4_k_cu_b49fcd8c_107504cute7productE
	.align		8
        /*0070*/ 	.dword	_ZN40_INTERNAL_a46f3f16_4_k_cu_b49fcd8c_107504cute1_E
	.align		8
        /*0078*/ 	.dword	$str$25
	.align		8
        /*0080*/ 	.dword	$str$26
	.align		8
        /*0088*/ 	.dword	$str$27
	.align		8
        /*0090*/ 	.dword	$str$28


//--------------------- .text._ZN7cutlass13device_kernelINS_4gemm6kernel13GemmUniversalIN4cute5tupleIJiiiiEEENS1_10collective13CollectiveMmaINS1_35MainloopSm100TmaUmmaWarpSpecializedILi4ELi2ELi4ENS5_IJNS4_1CILi2EEENSA_ILi1EEESC_EEEEENS5_IJNSA_ILi64EEENSA_ILi256EEENSA_ILi128EEEEEEaNS5_IJlSC_lEEEaSJ_NS4_8TiledMMAINS4_8MMA_AtomIJNS4_15SM100_MMA_S8_SSIaaiLi64ELi256ELNS4_4UMMA5MajorE0ELSO_0ELNSN_8SaturateE0EEEEEENS4_6LayoutINS5_IJSC_SC_SC_EEENS5_IJNSA_ILi0EEESU_SU_EEEEENS5_IJNS4_10UnderscoreESX_SX_EEEEENS4_13SM90_TMA_LOADENS4_14ComposedLayoutINS4_7SwizzleILi3ELi4ELi3EEENS4_18smem_ptr_flag_bitsILi8EEENSS_INS5_IJNSA_ILi8EEESH_EEENS5_IJSH_SC_EEEEEEEvNS4_8identityENS4_23SM90_TMA_LOAD_MULTICASTES1A_vS1B_EENS_8epilogue10collective18CollectiveEpilogueINS1E_23Sm100TmaWarpSpecializedILi4ELi2ELi32ELb0ELb0EEEJSI_NS5_IJNSS_ISF_SC_EES1J_EEEaSJ_aSJ_NS1E_6fusion15FusionCallbacksIS1I_NS1L_17LinearCombinationIaiaiLNS_15FloatRoundStyleE2EEESI_S1K_JEEENS4_5SM1004TMEM4LOAD26SM100_TMEM_LOAD_16dp32b32xES10_NS11_INS12_ILi2ELi4ELi3EEES15_NSS_INS5_IJS16_SF_EEENS5_IJSF_SC_EEEEEEENS4_39AutoVectorizingCopyWithAssumedAlignmentILi128EEENS4_14SM90_TMA_STOREES1Z_S21_S21_EEEvvEEEEvNT_6ParamsE --------------------------
	.section	.text._ZN7cutlass13device_kernelINS_4gemm6kernel13GemmUniversalIN4cute5tupleIJiiiiEEENS1_10collective13CollectiveMmaINS1_35MainloopSm100TmaUmmaWarpSpecializedILi4ELi2ELi4ENS5_IJNS4_1CILi2EEENSA_ILi1EEESC_EEEEENS5_IJNSA_ILi64EEENSA_ILi256EEENSA_ILi128EEEEEEaNS5_IJlSC_lEEEaSJ_NS4_8TiledMMAINS4_8MMA_AtomIJNS4_15SM100_MMA_S8_SSIaaiLi64ELi256ELNS4_4UMMA5MajorE0ELSO_0ELNSN_8SaturateE0EEEEEENS4_6LayoutINS5_IJSC_SC_SC_EEENS5_IJNSA_ILi0EEESU_SU_EEEEENS5_IJNS4_10UnderscoreESX_SX_EEEEENS4_13SM90_TMA_LOADENS4_14ComposedLayoutINS4_7SwizzleILi3ELi4ELi3EEENS4_18smem_ptr_flag_bitsILi8EEENSS_INS5_IJNSA_ILi8EEESH_EEENS5_IJSH_SC_EEEEEEEvNS4_8identityENS4_23SM90_TMA_LOAD_MULTICASTES1A_vS1B_EENS_8epilogue10collective18CollectiveEpilogueINS1E_23Sm100TmaWarpSpecializedILi4ELi2ELi32ELb0ELb0EEEJSI_NS5_IJNSS_ISF_SC_EES1J_EEEaSJ_aSJ_NS1E_6fusion15FusionCallbacksIS1I_NS1L_17LinearCombinationIaiaiLNS_15FloatRoundStyleE2EEESI_S1K_JEEENS4_5SM1004TMEM4LOAD26SM100_TMEM_LOAD_16dp32b32xES10_NS11_INS12_ILi2ELi4ELi3EEES15_NSS_INS5_IJS16_SF_EEENS5_IJSF_SC_EEEEEEENS4_39AutoVectorizingCopyWithAssumedAlignmentILi128EEENS4_14SM90_TMA_STOREES1Z_S21_S21_EEEvvEEEEvNT_6ParamsE,"ax",@progbits
	.align	128
.text._ZN7cutlass13device_kernelINS_4gemm6kernel13GemmUniversalIN4cute5tupleIJiiiiEEENS1_10collective13CollectiveMmaINS1_35MainloopSm100TmaUmmaWarpSpecializedILi4ELi2ELi4ENS5_IJNS4_1CILi2EEENSA_ILi1EEESC_EEEEENS5_IJNSA_ILi64EEENSA_ILi256EEENSA_ILi128EEEEEEaNS5_IJlSC_lEEEaSJ_NS4_8TiledMMAINS4_8MMA_AtomIJNS4_15SM100_MMA_S8_SSIaaiLi64ELi256ELNS4_4UMMA5MajorE0ELSO_0ELNSN_8SaturateE0EEEEEENS4_6LayoutINS5_IJSC_SC_SC_EEENS5_IJNSA_ILi0EEESU_SU_EEEEENS5_IJNS4_10UnderscoreESX_SX_EEEEENS4_13SM90_TMA_LOADENS4_14ComposedLayoutINS4_7SwizzleILi3ELi4ELi3EEENS4_18smem_ptr_flag_bitsILi8EEENSS_INS5_IJNSA_ILi8EEESH_EEENS5_IJSH_SC_EEEEEEEvNS4_8identityENS4_23SM90_TMA_LOAD_MULTICASTES1A_vS1B_EENS_8epilogue10collective18CollectiveEpilogueINS1E_23Sm100TmaWarpSpecializedILi4ELi2ELi32ELb0ELb0EEEJSI_NS5_IJNSS_ISF_SC_EES1J_EEEaSJ_aSJ_NS1E_6fusion15FusionCallbacksIS1I_NS1L_17LinearCombinationIaiaiLNS_15FloatRoundStyleE2EEESI_S1K_JEEENS4_5SM1004TMEM4LOAD26SM100_TMEM_LOAD_16dp32b32xES10_NS11_INS12_ILi2ELi4ELi3EEES15_NSS_INS5_IJS16_SF_EEENS5_IJSF_SC_EEEEEEENS4_39AutoVectorizingCopyWithAssumedAlignmentILi128EEENS4_14SM90_TMA_STOREES1Z_S21_S21_EEEvvEEEEvNT_6ParamsE:
        .type           _ZN7cutlass13device_kernelINS_4gemm6kernel13GemmUniversalIN4cute5tupleIJiiiiEEENS1_10collective13CollectiveMmaINS1_35MainloopSm100TmaUmmaWarpSpecializedILi4ELi2ELi4ENS5_IJNS4_1CILi2EEENSA_ILi1EEESC_EEEEENS5_IJNSA_ILi64EEENSA_ILi256EEENSA_ILi128EEEEEEaNS5_IJlSC_lEEEaSJ_NS4_8TiledMMAINS4_8MMA_AtomIJNS4_15SM100_MMA_S8_SSIaaiLi64ELi256ELNS4_4UMMA5MajorE0ELSO_0ELNSN_8SaturateE0EEEEEENS4_6LayoutINS5_IJSC_SC_SC_EEENS5_IJNSA_ILi0EEESU_SU_EEEEENS5_IJNS4_10UnderscoreESX_SX_EEEEENS4_13SM90_TMA_LOADENS4_14ComposedLayoutINS4_7SwizzleILi3ELi4ELi3EEENS4_18smem_ptr_flag_bitsILi8EEENSS_INS5_IJNSA_ILi8EEESH_EEENS5_IJSH_SC_EEEEEEEvNS4_8identityENS4_23SM90_TMA_LOAD_MULTICASTES1A_vS1B_EENS_8epilogue10collective18CollectiveEpilogueINS1E_23Sm100TmaWarpSpecializedILi4ELi2ELi32ELb0ELb0EEEJSI_NS5_IJNSS_ISF_SC_EES1J_EEEaSJ_aSJ_NS1E_6fusion15FusionCallbacksIS1I_NS1L_17LinearCombinationIaiaiLNS_15FloatRoundStyleE2EEESI_S1K_JEEENS4_5SM1004TMEM4LOAD26SM100_TMEM_LOAD_16dp32b32xES10_NS11_INS12_ILi2ELi4ELi3EEES15_NSS_INS5_IJS16_SF_EEENS5_IJSF_SC_EEEEEEENS4_39AutoVectorizingCopyWithAssumedAlignmentILi128EEENS4_14SM90_TMA_STOREES1Z_S21_S21_EEEvvEEEEvNT_6ParamsE,@function
        .size           _ZN7cutlass13device_kernelINS_4gemm6kernel13GemmUniversalIN4cute5tupleIJiiiiEEENS1_10collective13CollectiveMmaINS1_35MainloopSm100TmaUmmaWarpSpecializedILi4ELi2ELi4ENS5_IJNS4_1CILi2EEENSA_ILi1EEESC_EEEEENS5_IJNSA_ILi64EEENSA_ILi256EEENSA_ILi128EEEEEEaNS5_IJlSC_lEEEaSJ_NS4_8TiledMMAINS4_8MMA_AtomIJNS4_15SM100_MMA_S8_SSIaaiLi64ELi256ELNS4_4UMMA5MajorE0ELSO_0ELNSN_8SaturateE0EEEEEENS4_6LayoutINS5_IJSC_SC_SC_EEENS5_IJNSA_ILi0EEESU_SU_EEEEENS5_IJNS4_10UnderscoreESX_SX_EEEEENS4_13SM90_TMA_LOADENS4_14ComposedLayoutINS4_7SwizzleILi3ELi4ELi3EEENS4_18smem_ptr_flag_bitsILi8EEENSS_INS5_IJNSA_ILi8EEESH_EEENS5_IJSH_SC_EEEEEEEvNS4_8identityENS4_23SM90_TMA_LOAD_MULTICASTES1A_vS1B_EENS_8epilogue10collective18CollectiveEpilogueINS1E_23Sm100TmaWarpSpecializedILi4ELi2ELi32ELb0ELb0EEEJSI_NS5_IJNSS_ISF_SC_EES1J_EEEaSJ_aSJ_NS1E_6fusion15FusionCallbacksIS1I_NS1L_17LinearCombinationIaiaiLNS_15FloatRoundStyleE2EEESI_S1K_JEEENS4_5SM1004TMEM4LOAD26SM100_TMEM_LOAD_16dp32b32xES10_NS11_INS12_ILi2ELi4ELi3EEES15_NSS_INS5_IJS16_SF_EEENS5_IJSF_SC_EEEEEEENS4_39AutoVectorizingCopyWithAssumedAlignmentILi128EEENS4_14SM90_TMA_STOREES1Z_S21_S21_EEEvvEEEEvNT_6ParamsE,(.L_x_177 - _ZN7cutlass13device_kernelINS_4gemm6kernel13GemmUniversalIN4cute5tupleIJiiiiEEENS1_10collective13CollectiveMmaINS1_35MainloopSm100TmaUmmaWarpSpecializedILi4ELi2ELi4ENS5_IJNS4_1CILi2EEENSA_ILi1EEESC_EEEEENS5_IJNSA_ILi64EEENSA_ILi256EEENSA_ILi128EEEEEEaNS5_IJlSC_lEEEaSJ_NS4_8TiledMMAINS4_8MMA_AtomIJNS4_15SM100_MMA_S8_SSIaaiLi64ELi256ELNS4_4UMMA5MajorE0ELSO_0ELNSN_8SaturateE0EEEEEENS4_6LayoutINS5_IJSC_SC_SC_EEENS5_IJNSA_ILi0EEESU_SU_EEEEENS5_IJNS4_10UnderscoreESX_SX_EEEEENS4_13SM90_TMA_LOADENS4_14ComposedLayoutINS4_7SwizzleILi3ELi4ELi3EEENS4_18smem_ptr_flag_bitsILi8EEENSS_INS5_IJNSA_ILi8EEESH_EEENS5_IJSH_SC_EEEEEEEvNS4_8identityENS4_23SM90_TMA_LOAD_MULTICASTES1A_vS1B_EENS_8epilogue10collective18CollectiveEpilogueINS1E_23Sm100TmaWarpSpecializedILi4ELi2ELi32ELb0ELb0EEEJSI_NS5_IJNSS_ISF_SC_EES1J_EEEaSJ_aSJ_NS1E_6fusion15FusionCallbacksIS1I_NS1L_17LinearCombinationIaiaiLNS_15FloatRoundStyleE2EEESI_S1K_JEEENS4_5SM1004TMEM4LOAD26SM100_TMEM_LOAD_16dp32b32xES10_NS11_INS12_ILi2ELi4ELi3EEES15_NSS_INS5_IJS16_SF_EEENS5_IJSF_SC_EEEEEEENS4_39AutoVectorizingCopyWithAssumedAlignmentILi128EEENS4_14SM90_TMA_STOREES1Z_S21_S21_EEEvvEEEEvNT_6ParamsE)
        .other          _ZN7cutlass13device_kernelINS_4gemm6kernel13GemmUniversalIN4cute5tupleIJiiiiEEENS1_10collective13CollectiveMmaINS1_35MainloopSm100TmaUmmaWarpSpecializedILi4ELi2ELi4ENS5_IJNS4_1CILi2EEENSA_ILi1EEESC_EEEEENS5_IJNSA_ILi64EEENSA_ILi256EEENSA_ILi128EEEEEEaNS5_IJlSC_lEEEaSJ_NS4_8TiledMMAINS4_8MMA_AtomIJNS4_15SM100_MMA_S8_SSIaaiLi64ELi256ELNS4_4UMMA5MajorE0ELSO_0ELNSN_8SaturateE0EEEEEENS4_6LayoutINS5_IJSC_SC_SC_EEENS5_IJNSA_ILi0EEESU_SU_EEEEENS5_IJNS4_10UnderscoreESX_SX_EEEEENS4_13SM90_TMA_LOADENS4_14ComposedLayoutINS4_7SwizzleILi3ELi4ELi3EEENS4_18smem_ptr_flag_bitsILi8EEENSS_INS5_IJNSA_ILi8EEESH_EEENS5_IJSH_SC_EEEEEEEvNS4_8identityENS4_23SM90_TMA_LOAD_MULTICASTES1A_vS1B_EENS_8epilogue10collective18CollectiveEpilogueINS1E_23Sm100TmaWarpSpecializedILi4ELi2ELi32ELb0ELb0EEEJSI_NS5_IJNSS_ISF_SC_EES1J_EEEaSJ_aSJ_NS1E_6fusion15FusionCallbacksIS1I_NS1L_17LinearCombinationIaiaiLNS_15FloatRoundStyleE2EEESI_S1K_JEEENS4_5SM1004TMEM4LOAD26SM100_TMEM_LOAD_16dp32b32xES10_NS11_INS12_ILi2ELi4ELi3EEES15_NSS_INS5_IJS16_SF_EEENS5_IJSF_SC_EEEEEEENS4_39AutoVectorizingCopyWithAssumedAlignmentILi128EEENS4_14SM90_TMA_STOREES1Z_S21_S21_EEEvvEEEEvNT_6ParamsE,@"STO_CUDA_ENTRY STV_DEFAULT"
_ZN7cutlass13device_kernelINS_4gemm6kernel13GemmUniversalIN4cute5tupleIJiiiiEEENS1_10collective13CollectiveMmaINS1_35MainloopSm100TmaUmmaWarpSpecializedILi4ELi2ELi4ENS5_IJNS4_1CILi2EEENSA_ILi1EEESC_EEEEENS5_IJNSA_ILi64EEENSA_ILi256EEENSA_ILi128EEEEEEaNS5_IJlSC_lEEEaSJ_NS4_8TiledMMAINS4_8MMA_AtomIJNS4_15SM100_MMA_S8_SSIaaiLi64ELi256ELNS4_4UMMA5MajorE0ELSO_0ELNSN_8SaturateE0EEEEEENS4_6LayoutINS5_IJSC_SC_SC_EEENS5_IJNSA_ILi0EEESU_SU_EEEEENS5_IJNS4_10UnderscoreESX_SX_EEEEENS4_13SM90_TMA_LOADENS4_14ComposedLayoutINS4_7SwizzleILi3ELi4ELi3EEENS4_18smem_ptr_flag_bitsILi8EEENSS_INS5_IJNSA_ILi8EEESH_EEENS5_IJSH_SC_EEEEEEEvNS4_8identityENS4_23SM90_TMA_LOAD_MULTICASTES1A_vS1B_EENS_8epilogue10collective18CollectiveEpilogueINS1E_23Sm100TmaWarpSpecializedILi4ELi2ELi32ELb0ELb0EEEJSI_NS5_IJNSS_ISF_SC_EES1J_EEEaSJ_aSJ_NS1E_6fusion15FusionCallbacksIS1I_NS1L_17LinearCombinationIaiaiLNS_15FloatRoundStyleE2EEESI_S1K_JEEENS4_5SM1004TMEM4LOAD26SM100_TMEM_LOAD_16dp32b32xES10_NS11_INS12_ILi2ELi4ELi3EEES15_NSS_INS5_IJS16_SF_EEENS5_IJSF_SC_EEEEEEENS4_39AutoVectorizingCopyWithAssumedAlignmentILi128EEENS4_14SM90_TMA_STOREES1Z_S21_S21_EEEvvEEEEvNT_6ParamsE:
[----:B------:R-:W1:Y:S01]  /*0000*/  LDC R1, c[0x0][0x37c] ;  /* 0x0000df00ff017b82 */ /* 0x000e620000000800 */
[----:B------:R-:W2:Y:S01]  /*0010*/  S2R R85, SR_TID.X ;  /* 0x0000000000557919 */ /* 0x000ea20000002100 */
[----:B------:R-:W3:Y:S01]  /*0020*/  LDCU.64 UR8, c[0x0][0x890] ;  /* 0x00011200ff0877ac */ /* 0x000ee20008000a00 */
[----:B------:R-:W-:Y:S02]  /*0030*/  PRMT R74, RZ, 0x7610, R74 ;  /* 0x00007610ff4a7816 */ /* 0x000fe4000000004a */
[----:B------:R-:W-:Y:S01]  /*0040*/  ELECT P3, URZ, PT ;  /* 0x0000000000ff782f */ /* 0x000fe20003860000 */
[----:B---3--:R-:W-:-:S04]  /*0050*/  UISETP.NE.U32.AND UP0, UPT, UR8, URZ, UPT ;  /* 0x000000ff0800728c */ /* 0x008fc8000bf05070 */
[----:B------:R-:W-:Y:S01]  /*0060*/  UISETP.NE.AND.EX UP0, UPT, UR9, URZ, UPT, UP0 ;  /* 0x000000ff0900728c */ /* 0x000fe2000bf05300 */
[----:B--2---:R-:W-:-:S05]  /*0070*/  SHF.R.U32.HI R75, RZ, 0x5, R85 ;  /* 0x00000005ff4b7819 */ /* 0x004fca0000011655 */
[----:B------:R-:W2:Y:S02]  /*0080*/  SHFL.IDX PT, R0, R75, RZ, 0x1f ;  /* 0x00001fff4b007589 */ /* 0x000ea400000e0000 */
[----:B--2---:R-:W-:Y:S01]  /*0090*/  R2UR UR18, R0 ;  /* 0x00000000001272ca */ /* 0x004fe200000e0000 */
[----:B-1----:R-:W-:-:S14]  /*00a0*/  BRA.U UP0, `(.L_x_0) ;  /* 0x0000000100307547 */ /* 0x002fdc000b800000 */
[----:B------:R-:W1:Y:S02]  /*00b0*/  LDCU.64 UR4, c[0x0][0x888] ;  /* 0x00011100ff0477ac */ /* 0x000e640008000a00 */
[----:B-1----:R-:W-:-:S04]  /*00c0*/  UISETP.NE.U32.AND UP0, UPT, UR4, URZ, UPT ;  /* 0x000000ff0400728c */ /* 0x002fc8000bf05070 */
[----:B------:R-:W-:-:S09]  /*00d0*/  UISETP.NE.AND.EX UP0, UPT, UR5, URZ, UPT, UP0 ;  /* 0x000000ff0500728c */ /* 0x000fd2000bf05300 */
[----:B------:R-:W-:Y:S05]  /*00e0*/  BRA.U !UP0, `(.L_x_1) ;  /* 0x0000000108147547 */ /* 0x000fea000b800000 */
[----:B------:R-:W1:Y:S01]  /*00f0*/  LDC.64 R40, c[0x0][0x888] ;  /* 0x00022200ff287b82 */ /* 0x000e620000000a00 */
[----:B------:R-:W1:Y:S02]  /*0100*/  LDCU.64 UR4, c[0x0][0x358] ;  /* 0x00006b00ff0477ac */ /* 0x000e640008000a00 */
[----:B-1----:R1:W5:Y:S01]  /*0110*/  LDG.E R40, desc[UR4][R40.64] ;  /* 0x0000000428287981 */ /* 0x002362000c1e1900 */
[----:B------:R-:W-:Y:S01]  /*0120*/  HFMA2 R74, -RZ, RZ, 0, 5.9604644775390625e-08 ;  /* 0x00000001ff4a7431 */ /* 0x000fe200000001ff */
[----:B------:R-:W-:Y:S05]  /*0130*/  BRA `(.L_x_0) ;  /* 0x00000000000c7947 */ /* 0x000fea0003800000 */
.L_x_1:
[----:B------:R-:W1:Y:S01]  /*0140*/  LDCU UR4, c[0x0][0x880] ;  /* 0x00011000ff0477ac */ /* 0x000e620008000800 */
[----:B------:R-:W-:Y:S01]  /*0150*/  HFMA2 R74, -RZ, RZ, 0, 5.9604644775390625e-08 ;  /* 0x00000001ff4a7431 */ /* 0x000fe200000001ff */
[----:B-1----:R-:W-:-:S07]  /*0160*/  MOV R40, UR4 ;  /* 0x0000000400287c02 */ /* 0x002fce0008000f00 */
.L_x_0:
[----:B------:R-:W2:Y:S02]  /*0170*/  LDCU.64 UR4, c[0x0][0x8b0] ;  /* 0x00011600ff0477ac */ /* 0x000ea40008000a00 */
[----:B--2---:R-:W-:-:S04]  /*0180*/  UISETP.NE.U32.AND UP0, UPT, UR4, URZ, UPT ;  /* 0x000000ff0400728c */ /* 0x004fc8000bf05070 */
[----:B------:R-:W-:-:S09]  /*0190*/  UISETP.NE.AND.EX UP0, UPT, UR5, URZ, UPT, UP0 ;  /* 0x000000ff0500728c */ /* 0x000fd2000bf05300 */
[----:B------:R-:W-:Y:S05]  /*01a0*/  BRA.U UP0, `(.L_x_2) ;  /* 0x0000000100287547 */ /* 0x000fea000b800000 */
[----:B------:R-:W2:Y:S02]  /*01b0*/  LDCU.64 UR4, c[0x0][0x8a8] ;  /* 0x00011500ff0477ac */ /* 0x000ea40008000a00 */
[----:B--2---:R-:W-:-:S04]  /*01c0*/  UISETP.NE.U32.AND UP0, UPT, UR4, URZ, UPT ;  /* 0x000000ff0400728c */ /* 0x004fc8000bf05070 */
[----:B------:R-:W-:-:S09]  /*01d0*/  UISETP.NE.AND.EX UP0, UPT, UR5, URZ, UPT, UP0 ;  /* 0x000000ff0500728c */ /* 0x000fd2000bf05300 */
[----:B------:R-:W-:Y:S05]  /*01e0*/  BRA.U !UP0, `(.L_x_3) ;  /* 0x0000000108107547 */ /* 0x000fea000b800000 */
[----:B------:R-:W2:Y:S01]  /*01f0*/  LDC.64 R38, c[0x0][0x8a8] ;  /* 0x00022a00ff267b82 */ /* 0x000ea20000000a00 */
[----:B------:R-:W2:Y:S02]  /*0200*/  LDCU.64 UR4, c[0x0][0x358] ;  /* 0x00006b00ff0477ac */ /* 0x000ea40008000a00 */
[----:B--2---:R2:W5:Y:S01]  /*0210*/  LDG.E R38, desc[UR4][R38.64] ;  /* 0x0000000426267981 */ /* 0x004562000c1e1900 */
[----:B------:R-:W-:Y:S05]  /*0220*/  BRA `(.L_x_2) ;  /* 0x0000000000087947 */ /* 0x000fea0003800000 */
.L_x_3:
[----:B------:R-:W2:Y:S02]  /*0230*/  LDCU UR4, c[0x0][0x8a0] ;  /* 0x00011400ff0477ac */ /* 0x000ea40008000800 */
[----:B--2---:R-:W-:Y:S02]  /*0240*/  MOV R38, UR4 ;  /* 0x0000000400267c02 */ /* 0x004fe40008000f00 */
.L_x_2:
[----:B------:R-:W-:Y:S01]  /*0250*/  IMAD.U32 R0, RZ, RZ, UR18 ;  /* 0x00000012ff007e24 */ /* 0x000fe2000f8e00ff */
[----:B------:R-:W-:Y:S04]  /*0260*/  BSSY.RECONVERGENT B0, `(.L_x_4) ;  /* 0x000000c000007945 */ /* 0x000fe80003800200 */
[C---:B------:R-:W-:Y:S02]  /*0270*/  ISETP.NE.OR P1, PT, R0.reuse, 0x1, !P3 ;  /* 0x000000010000780c */ /* 0x040fe40005f25670 */
[----:B------:R-:W-:-:S11]  /*0280*/  ISETP.NE.OR P0, PT, R0, 0x3, !P3 ;  /* 0x000000030000780c */ /* 0x000fd60005f05670 */
[----:B------:R-:W-:Y:S05]  /*0290*/  @P1 BRA `(.L_x_5) ;  /* 0x0000000000201947 */ /* 0x000fea0003800000 */
[----:B------:R-:W3:Y:S02]  /*02a0*/  LDCU.64 UR4, c[0x0][0x348] ;  /* 0x00006900ff0477ac */ /* 0x000ee40008000a00 */
[----:B---3--:R-:W-:Y:S02]  /*02b0*/  UIADD3 UR6, UP1, UPT, UR4, 0x80, URZ ;  /* 0x0000008004067890 */ /* 0x008fe4000ff3e0ff */
[----:B------:R-:W-:Y:S02]  /*02c0*/  UIADD3 UR4, UP0, UPT, UR4, 0x180, URZ ;  /* 0x0000018004047890 */ /* 0x000fe4000ff1e0ff */
[----:B------:R-:W-:Y:S02]  /*02d0*/  UIADD3.X UR7, UPT, UPT, URZ, UR5, URZ, UP1, !UPT ;  /* 0x00000005ff077290 */ /* 0x000fe40008ffe4ff */
[----:B------:R-:W-:-:S07]  /*02e0*/  UIADD3.X UR5, UPT, UPT, URZ, UR5, URZ, UP0, !UPT ;  /* 0x00000005ff057290 */ /* 0x000fce00087fe4ff */
[----:B------:R3:W-:Y:S02]  /*02f0*/  UTMACCTL.PF [UR6] ;  /* 0x00000000060079b9 */ /* 0x0007e40008040000 */
[----:B------:R3:W-:Y:S02]  /*0300*/  UTMACCTL.PF [UR4] ;  /* 0x00000000040079b9 */ /* 0x0007e40008040000 */
[----:B---3--:R-:W-:Y:S01]  /*0310*/  NOP ;  /* 0x0000000000007918 */ /* 0x008fe20000000000 */
.L_x_5:
[----:B------:R-:W-:Y:S05]  /*0320*/  BSYNC.RECONVERGENT B0 ;  /* 0x0000000000007941 */ /* 0x000fea0003800200 */
.L_x_4:
[----:B------:R-:W-:Y:S04]  /*0330*/  BSSY.RECONVERGENT B0, `(.L_x_6) ;  /* 0x000000a000007945 */ /* 0x000fe80003800200 */
        /* <DEDUP_REMOVED lines=9> */
.L_x_7:
[----:B------:R-:W-:Y:S05]  /*03d0*/  BSYNC.RECONVERGENT B0 ;  /* 0x0000000000007941 */ /* 0x000fea0003800200 */
.L_x_6:
[----:B------:R-:W3:Y:S01]  /*03e0*/  LDCU.64 UR4, c[0x0][0x888] ;  /* 0x00011100ff0477ac */ /* 0x000ee20008000a00 */
[----:B------:R-:W-:Y:S02]  /*03f0*/  UISETP.EQ.U32.AND UP2, UPT, UR8, URZ, UPT ;  /* 0x000000ff0800728c */ /* 0x000fe4000bf42070 */
[----:B------:R-:W-:Y:S02]  /*0400*/  UPLOP3.LUT UP3, UPT, UPT, UPT, UPT, 0x80, 0x8 ;  /* 0x000000000008789c */ /* 0x000fe40003f6f070 */
[----:B---3--:R-:W-:-:S04]  /*0410*/  UISETP.NE.U32.AND UP0, UPT, UR4, URZ, UPT ;  /* 0x000000ff0400728c */ /* 0x008fc8000bf05070 */
[----:B------:R-:W-:-:S04]  /*0420*/  UISETP.NE.AND.EX UP1, UPT, UR5, URZ, UPT, UP0 ;  /* 0x000000ff0500728c */ /* 0x000fc8000bf25300 */
[----:B------:R-:W-:-:S04]  /*0430*/  UISETP.EQ.OR.EX UP4, UPT, UR9, URZ, !UP1, UP2 ;  /* 0x000000ff0900728c */ /* 0x000fc8000cf82720 */
[----:B------:R-:W-:-:S06]  /*0440*/  UP2UR UR4, UPR, URZ, 0x10 ;  /* 0x00000010ff047883 */ /* 0x000fcc0008000000 */
[----:B------:R-:W-:Y:S01]  /*0450*/  MOV R78, UR4 ;  /* 0x00000004004e7c02 */ /* 0x000fe20008000f00 */
[----:B------:R-:W-:Y:S06]  /*0460*/  BRA.U !UP4, `(.L_x_8) ;  /* 0x000000010c207547 */ /* 0x000fec000b800000 */
[----:B-----5:R-:W-:Y:S01]  /*0470*/  R2UR UR5, R40 ;  /* 0x00000000280572ca */ /* 0x020fe200000e0000 */
[----:B------:R-:W-:Y:S02]  /*0480*/  UISETP.NE.U32.AND UP2, UPT, UR8, URZ, UPT ;  /* 0x000000ff0800728c */ /* 0x000fe4000bf45070 */
[----:B------:R-:W-:Y:S02]  /*0490*/  USEL UR4, URZ, 0xffffffff, UP1 ;  /* 0xffffffffff047887 */ /* 0x000fe40008800000 */
[----:B------:R-:W-:-:S08]  /*04a0*/  UISETP.NE.AND.EX UP2, UPT, UR9, URZ, UPT, UP2 ;  /* 0x000000ff0900728c */ /* 0x000fd0000bf45320 */
[----:B------:R-:W-:-:S04]  /*04b0*/  UISETP.NE.AND UP0, UPT, UR5, URZ, UPT ;  /* 0x000000ff0500728c */ /* 0x000fc8000bf05270 */
[----:B------:R-:W-:-:S04]  /*04c0*/  @!UP2 USEL UR4, URZ, 0xffffffff, UP0 ;  /* 0xffffffffff04a887 */ /* 0x000fc80008000000 */
[----:B------:R-:W-:-:S04]  /*04d0*/  ULOP3.LUT UR4, UR4, 0x1, URZ, 0xc0, !UPT ;  /* 0x0000000104047892 */ /* 0x000fc8000f8ec0ff */
[----:B------:R-:W-:Y:S02]  /*04e0*/  UISETP.NE.U32.AND UP3, UPT, UR4, 0x1, UPT ;  /* 0x000000010400788c */ /* 0x000fe4000bf65070 */
.L_x_8:
[----:B------:R-:W3:Y:S01]  /*04f0*/  SHFL.IDX PT, R2, R75, RZ, 0x1f ;  /* 0x00001fff4b027589 */ /* 0x000ee200000e0000 */
[----:B------:R-:W-:Y:S01]  /*0500*/  UISETP.NE.AND UP6, UPT, UR18, 0x2, UPT ;  /* 0x000000021200788c */ /* 0x000fe2000bfc5270 */
[----:B---3--:R-:W-:-:S13]  /*0510*/  ISETP.NE.AND P0, PT, R2, RZ, PT ;  /* 0x000000ff0200720c */ /* 0x008fda0003f05270 */
[----:B------:R-:W-:Y:S05]  /*0520*/  @P0 BRA `(.L_x_9) ;  /* 0x0000000000580947 */ /* 0x000fea0003800000 */
[----:B------:R-:W3:Y:S01]  /*0530*/  S2UR UR4, SR_CgaCtaId ;  /* 0x00000000000479c3 */ /* 0x000ee20000008800 */
[----:B------:R-:W-:Y:S01]  /*0540*/  UMOV UR5, 0x400 ;  /* 0x0000040000057882 */ /* 0x000fe20000000000 */
[----:B------:R-:W-:Y:S01]  /*0550*/  UMOV UR8, 0x1 ;  /* 0x0000000100087882 */ /* 0x000fe20000000000 */
[----:B------:R-:W-:Y:S01]  /*0560*/  UMOV UR6, 0x2 ;  /* 0x0000000200067882 */ /* 0x000fe20000000000 */
[----:B------:R-:W-:-:S04]  /*0570*/  UIADD3 UR8, UPT, UPT, -UR8, 0x100000, URZ ;  /* 0x0010000008087890 */ /* 0x000fc8000fffe1ff */
[----:B------:R-:W-:Y:S02]  /*0580*/  USHF.L.U32 UR9, UR8, 0xb, URZ ;  /* 0x0000000b08097899 */ /* 0x000fe400080006ff */
[----:B------:R-:W-:Y:S02]  /*0590*/  USHF.L.U32 UR8, UR8, 0x1, URZ ;  /* 0x0000000108087899 */ /* 0x000fe400080006ff */
[----:B------:R-:W-:-:S04]  /*05a0*/  UIADD3 UR6, UPT, UPT, -UR6, 0x100000, URZ ;  /* 0x0010000006067890 */ /* 0x000fc8000fffe1ff */
[----:B------:R-:W-:Y:S02]  /*05b0*/  USHF.L.U32 UR7, UR6, 0xb, URZ ;  /* 0x0000000b06077899 */ /* 0x000fe400080006ff */
[----:B------:R-:W-:Y:S01]  /*05c0*/  USHF.L.U32 UR6, UR6, 0x1, URZ ;  /* 0x0000000106067899 */ /* 0x000fe200080006ff */
[----:B------:R-:W-:Y:S01]  /*05d0*/  ELECT P0, URZ, PT ;  /* 0x0000000000ff782f */ /* 0x000fe20003800000 */
[----:B---3--:R-:W-:Y:S01]  /*05e0*/  ULEA UR4, UR4, UR5, 0x18 ;  /* 0x0000000504047291 */ /* 0x008fe2000f8ec0ff */
[----:B------:R-:W3:Y:S11]  /*05f0*/  FENCE.VIEW.ASYNC.S ;  /* 0x00000000000073c6 */ /* 0x000ef60000000000 */
[----:B---3--:R3:W4:Y:S01]  /*0600*/  SYNCS.EXCH.64 URZ, [UR4], UR8 ;  /* 0x0000000804ff75b2 */ /* 0x0087220008000100 */
[----:B------:R3:W1:Y:S01]  /*0610*/  SYNCS.EXCH.64 URZ, [UR4+0x20], UR6 ;  /* 0x0000200604ff75b2 */ /* 0x0006620008000100 */
[----:B------:R3:W1:Y:S01]  /*0620*/  SYNCS.EXCH.64 URZ, [UR4+0x8], UR8 ;  /* 0x0000080804ff75b2 */ /* 0x0006620008000100 */
[----:B------:R3:W1:Y:S01]  /*0630*/  SYNCS.EXCH.64 URZ, [UR4+0x28], UR6 ;  /* 0x0000280604ff75b2 */ /* 0x0006620008000100 */
[----:B------:R3:W1:Y:S01]  /*0640*/  SYNCS.EXCH.64 URZ, [UR4+0x10], UR8 ;  /* 0x0000100804ff75b2 */ /* 0x0006620008000100 */
[----:B------:R3:W1:Y:S01]  /*0650*/  SYNCS.EXCH.64 URZ, [UR4+0x30], UR6 ;  /* 0x0000300604ff75b2 */ /* 0x0006620008000100 */
[----:B------:R3:W1:Y:S01]  /*0660*/  SYNCS.EXCH.64 URZ, [UR4+0x18], UR8 ;  /* 0x0000180804ff75b2 */ /* 0x0006620008000100 */
[----:B------:R3:W1:Y:S01]  /*0670*/  SYNCS.EXCH.64 URZ, [UR4+0x38], UR6 ;  /* 0x0000380604ff75b2 */ /* 0x0006620008000100 */
[----:B------:R-:W-:Y:S01]  /*0680*/  NOP ;  /* 0x0000000000007918 */ /* 0x000fe20000000000 */
.L_x_9:
[----:B------:R-:W2:Y:S01]  /*0690*/  SHFL.IDX PT, R2, R75, RZ, 0x1f ;  /* 0x00001fff4b027589 */ /* 0x000ea200000e0000 */
[----:B------:R-:W-:Y:S01]  /*06a0*/  NOP ;  /* 0x0000000000007918 */ /* 0x000fe20000000000 */
[----:B--2---:R-:W-:-:S13]  /*06b0*/  ISETP.NE.AND P0, PT, R2, 0x1, PT ;  /* 0x000000010200780c */ /* 0x004fda0003f05270 */
[----:B------:R-:W-:Y:S05]  /*06c0*/  @P0 BRA `(.L_x_10) ;  /* 0x0000000000580947 */ /* 0x000fea0003800000 */
[----:B---3--:R-:W2:Y:S01]  /*06d0*/  S2UR UR4, SR_CgaCtaId ;  /* 0x00000000000479c3 */ /* 0x008ea20000008800 */
        /* <DEDUP_REMOVED lines=10> */
[----:B--2---:R-:W-:Y:S01]  /*0780*/  ULEA UR4, UR4, UR5, 0x18 ;  /* 0x0000000504047291 */ /* 0x004fe2000f8ec0ff */
[----:B------:R-:W2:Y:S11]  /*0790*/  FENCE.VIEW.ASYNC.S ;  /* 0x00000000000073c6 */ /* 0x000eb60000000000 */
[----:B--2---:R2:W3:Y:S01]  /*07a0*/  SYNCS.EXCH.64 URZ, [UR4+0x40], UR8 ;  /* 0x0000400804ff75b2 */ /* 0x0044e20008000100 */
        /* <DEDUP_REMOVED lines=8> */
.L_x_10:
[----:B------:R-:W4:Y:S01]  /*0830*/  SHFL.IDX PT, R2, R75, RZ, 0x1f ;  /* 0x00001fff4b027589 */ /* 0x000f2200000e0000 */
[----:B------:R-:W-:Y:S01]  /*0840*/  NOP ;  /* 0x0000000000007918 */ /* 0x000fe20000000000 */
[----:B----4-:R-:W-:-:S13]  /*0850*/  ISETP.NE.AND P0, PT, R2, 0x3, PT ;  /* 0x000000030200780c */ /* 0x010fda0003f05270 */
[----:B------:R-:W-:Y:S05]  /*0860*/  @P0 BRA `(.L_x_11) ;  /* 0x0000000000300947 */ /* 0x000fea0003800000 */
[----:B--23--:R-:W2:Y:S01]  /*0870*/  S2UR UR4, SR_CgaCtaId ;  /* 0x00000000000479c3 */ /* 0x00cea20000008800 */
[----:B------:R-:W-:Y:S01]  /*0880*/  UMOV UR6, 0x400 ;  /* 0x0000040000067882 */ /* 0x000fe20000000000 */
[----:B------:R-:W-:Y:S01]  /*0890*/  UMOV UR5, 0x20 ;  /* 0x0000002000057882 */ /* 0x000fe20000000000 */
[----:B------:R-:W-:Y:S01]  /*08a0*/  ELECT P0, URZ, PT ;  /* 0x0000000000ff782f */ /* 0x000fe20003800000 */
[----:B--2---:R-:W-:Y:S02]  /*08b0*/  ULEA UR6, UR4, UR6, 0x18 ;  /* 0x0000000604067291 */ /* 0x004fe4000f8ec0ff */
[----:B------:R-:W-:-:S04]  /*08c0*/  UIADD3 UR4, UPT, UPT, -UR5, 0x100000, URZ ;  /* 0x0010000005047890 */ /* 0x000fc8000fffe1ff */
[----:B------:R-:W-:Y:S02]  /*08d0*/  USHF.L.U32 UR5, UR4, 0xb, URZ ;  /* 0x0000000b04057899 */ /* 0x000fe400080006ff */
[----:B------:R-:W-:Y:S01]  /*08e0*/  USHF.L.U32 UR4, UR4, 0x1, URZ ;  /* 0x0000000104047899 */ /* 0x000fe200080006ff */
[----:B------:R-:W2:Y:S11]  /*08f0*/  FENCE.VIEW.ASYNC.S ;  /* 0x00000000000073c6 */ /* 0x000eb60000000000 */
[----:B--2---:R4:W2:Y:S01]  /*0900*/  SYNCS.EXCH.64 URZ, [UR6+0x80], UR4 ;  /* 0x0000800406ff75b2 */ /* 0x0048a20008000100 */
[----:B------:R4:W3:Y:S02]  /*0910*/  SYNCS.EXCH.64 URZ, [UR6+0x88], UR4 ;  /* 0x0000880406ff75b2 */ /* 0x0008e40008000100 */
[----:B----4-:R-:W-:Y:S01]  /*0920*/  NOP ;  /* 0x0000000000007918 */ /* 0x010fe20000000000 */
.L_x_11:
[----:B------:R-:W4:Y:S01]  /*0930*/  SHFL.IDX PT, R2, R75, RZ, 0x1f ;  /* 0x00001fff4b027589 */ /* 0x000f2200000e0000 */
[----:B------:R-:W-:Y:S01]  /*0940*/  NOP ;  /* 0x0000000000007918 */ /* 0x000fe20000000000 */
[----:B----4-:R-:W-:-:S13]  /*0950*/  ISETP.NE.AND P0, PT, R2, 0x4, PT ;  /* 0x000000040200780c */ /* 0x010fda0003f05270 */
[----:B------:R-:W-:Y:S05]  /*0960*/  @P0 BRA `(.L_x_12) ;  /* 0x00000000004c0947 */ /* 0x000fea0003800000 */
[----:B--23--:R-:W2:Y:S01]  /*0970*/  S2UR UR6, SR_CgaCtaId ;  /* 0x00000000000679c3 */ /* 0x00cea20000008800 */
[----:B------:R-:W-:Y:S01]  /*0980*/  UMOV UR4, 0x1e0 ;  /* 0x000001e000047882 */ /* 0x000fe20000000000 */
[----:B------:R-:W-:Y:S01]  /*0990*/  UMOV UR5, 0x400 ;  /* 0x0000040000057882 */ /* 0x000fe20000000000 */
[----:B------:R-:W-:Y:S01]  /*09a0*/  USEL UR4, UR4, 0x1a0, UP3 ;  /* 0x000001a004047887 */ /* 0x000fe20009800000 */
[----:B------:R-:W-:Y:S01]  /*09b0*/  UMOV UR8, 0x1 ;  /* 0x0000000100087882 */ /* 0x000fe20000000000 */
[----:B------:R-:W-:Y:S01]  /*09c0*/  ELECT P0, URZ, PT ;  /* 0x0000000000ff782f */ /* 0x000fe20003800000 */
[----:B------:R-:W-:-:S04]  /*09d0*/  UIADD3 UR8, UPT, UPT, -UR8, 0x100000, URZ ;  /* 0x0010000008087890 */ /* 0x000fc8000fffe1ff */
[----:B------:R-:W-:Y:S02]  /*09e0*/  USHF.L.U32 UR9, UR8, 0xb, URZ ;  /* 0x0000000b08097899 */ /* 0x000fe400080006ff */
[----:B------:R-:W-:Y:S02]  /*09f0*/  USHF.L.U32 UR8, UR8, 0x1, URZ ;  /* 0x0000000108087899 */ /* 0x000fe400080006ff */
[----:B--2---:R-:W-:Y:S02]  /*0a00*/  ULEA UR6, UR6, UR5, 0x18 ;  /* 0x0000000506067291 */ /* 0x004fe4000f8ec0ff */
[----:B------:R-:W-:-:S04]  /*0a10*/  UIADD3 UR4, UPT, UPT, -UR4, 0x100000, URZ ;  /* 0x0010000004047890 */ /* 0x000fc8000fffe1ff */
[----:B------:R-:W-:Y:S02]  /*0a20*/  USHF.L.U32 UR5, UR4, 0xb, URZ ;  /* 0x0000000b04057899 */ /* 0x000fe400080006ff */
[----:B------:R-:W-:Y:S01]  /*0a30*/  USHF.L.U32 UR4, UR4, 0x1, URZ ;  /* 0x0000000104047899 */ /* 0x000fe200080006ff */
[----:B------:R-:W2:Y:S03]  /*0a40*/  FENCE.VIEW.ASYNC.S ;  /* 0x00000000000073c6 */ /* 0x000ea60000000000 */
[----:B--2---:R4:W2:Y:S08]  /*0a50*/  SYNCS.EXCH.64 URZ, [UR6+0x90], UR8 ;  /* 0x0000900806ff75b2 */ /* 0x0048b00008000100 */
[----:B------:R4:W3:Y:S01]  /*0a60*/  SYNCS.EXCH.64 URZ, [UR6+0xa0], UR4 ;  /* 0x0000a00406ff75b2 */ /* 0x0008e20008000100 */
[----:B------:R4:W1:Y:S01]  /*0a70*/  SYNCS.EXCH.64 URZ, [UR6+0x98], UR8 ;  /* 0x0000980806ff75b2 */ /* 0x0008620008000100 */
[----:B------:R4:W1:Y:S02]  /*0a80*/  SYNCS.EXCH.64 URZ, [UR6+0xa8], UR4 ;  /* 0x0000a80406ff75b2 */ /* 0x0008640008000100 */
[----:B----4-:R-:W-:Y:S01]  /*0a90*/  NOP ;  /* 0x0000000000007918 */ /* 0x010fe20000000000 */
.L_x_12:
[----:B------:R-:W4:Y:S01]  /*0aa0*/  SHFL.IDX PT, R2, R75, RZ, 0x1f ;  /* 0x00001fff4b027589 */ /* 0x000f2200000e0000 */
[----:B------:R-:W-:Y:S01]  /*0ab0*/  NOP ;  /* 0x0000000000007918 */ /* 0x000fe20000000000 */
[----:B----4-:R-:W-:-:S13]  /*0ac0*/  ISETP.NE.AND P0, PT, R2, 0x5, PT ;  /* 0x000000050200780c */ /* 0x010fda0003f05270 */
[----:B------:R-:W-:Y:S05]  /*0ad0*/  @P0 BRA `(.L_x_13) ;  /* 0x0000000000580947 */ /* 0x000fea0003800000 */
[----:B--23--:R-:W2:Y:S01]  /*0ae0*/  S2UR UR4, SR_CgaCtaId ;  /* 0x00000000000479c3 */ /* 0x00cea20000008800 */
        /* <DEDUP_REMOVED lines=12> */
[----:B--2---:R4:W2:Y:S01]  /*0bb0*/  SYNCS.EXCH.64 URZ, [UR4+0xb0], UR8 ;  /* 0x0000b00804ff75b2 */ /* 0x0048a20008000100 */
[----:B------:R4:W3:Y:S01]  /*0bc0*/  SYNCS.EXCH.64 URZ, [UR4+0xd0], UR6 ;  /* 0x0000d00604ff75b2 */ /* 0x0008e20008000100 */
[----:B------:R4:W1:Y:S01]  /*0bd0*/  SYNCS.EXCH.64 URZ, [UR4+0xb8], UR8 ;  /* 0x0000b80804ff75b2 */ /* 0x0008620008000100 */
[----:B------:R4:W1:Y:S01]  /*0be0*/  SYNCS.EXCH.64 URZ, [UR4+0xd8], UR6 ;  /* 0x0000d80604ff75b2 */ /* 0x0008620008000100 */
[----:B------:R4:W1:Y:S01]  /*0bf0*/  SYNCS.EXCH.64 URZ, [UR4+0xc0], UR8 ;  /* 0x0000c00804ff75b2 */ /* 0x0008620008000100 */
[----:B------:R4:W1:Y:S01]  /*0c00*/  SYNCS.EXCH.64 URZ, [UR4+0xe0], UR6 ;  /* 0x0000e00604ff75b2 */ /* 0x0008620008000100 */
[----:B------:R4:W1:Y:S01]  /*0c10*/  SYNCS.EXCH.64 URZ, [UR4+0xc8], UR8 ;  /* 0x0000c80804ff75b2 */ /* 0x0008620008000100 */
[----:B------:R4:W1:Y:S02]  /*0c20*/  SYNCS.EXCH.64 URZ, [UR4+0xe8], UR6 ;  /* 0x0000e80604ff75b2 */ /* 0x0008640008000100 */
[----:B----4-:R-:W-:Y:S01]  /*0c30*/  NOP ;  /* 0x0000000000007918 */ /* 0x010fe20000000000 */
.L_x_13:
[----:B------:R-:W4:Y:S01]  /*0c40*/  SHFL.IDX PT, R2, R75, RZ, 0x1f ;  /* 0x00001fff4b027589 */ /* 0x000f2200000e0000 */
[----:B------:R-:W1:Y:S01]  /*0c50*/  S2UR UR45, SR_CgaCtaId ;  /* 0x00000000002d79c3 */ /* 0x000e620000008800 */
[----:B------:R-:W-:Y:S01]  /*0c60*/  NOP ;  /* 0x0000000000007918 */ /* 0x000fe20000000000 */
[----:B----4-:R-:W-:-:S13]  /*0c70*/  ISETP.NE.AND P0, PT, R2, 0x3, PT ;  /* 0x000000030200780c */ /* 0x010fda0003f05270 */
[----:B-1----:R-:W-:Y:S05]  /*0c80*/  @P0 BRA `(.L_x_14) ;  /* 0x0000000000340947 */ /* 0x002fea0003800000 */
[----:B--23--:R-:W-:Y:S01]  /*0c90*/  UMOV UR4, 0x400 ;  /* 0x0000040000047882 */ /* 0x00cfe20000000000 */
[----:B------:R-:W-:Y:S01]  /*0ca0*/  UMOV UR6, 0x20 ;  /* 0x0000002000067882 */ /* 0x000fe20000000000 */
[----:B------:R-:W-:Y:S02]  /*0cb0*/  ULEA UR4, UR45, UR4, 0x18 ;  /* 0x000000042d047291 */ /* 0x000fe4000f8ec0ff */
[----:B------:R-:W-:-:S04]  /*0cc0*/  UIADD3 UR6, UPT, UPT, -UR6, 0x100000, URZ ;  /* 0x0010000006067890 */ /* 0x000fc8000fffe1ff */
[----:B------:R-:W-:Y:S02]  /*0cd0*/  USHF.L.U32 UR7, UR6, 0xb, URZ ;  /* 0x0000000b06077899 */ /* 0x000fe400080006ff */
[----:B------:R-:W-:Y:S01]  /*0ce0*/  USHF.L.U32 UR6, UR6, 0x1, URZ ;  /* 0x0000000106067899 */ /* 0x000fe200080006ff */
[----:B------:R-:W-:Y:S01]  /*0cf0*/  ELECT P0, URZ, PT ;  /* 0x0000000000ff782f */ /* 0x000fe20003800000 */
[----:B------:R-:W1:Y:S10]  /*0d00*/  FENCE.VIEW.ASYNC.S ;  /* 0x00000000000073c6 */ /* 0x000e740000000000 */
[----:B-1----:R1:W4:Y:S01]  /*0d10*/  SYNCS.EXCH.64 URZ, [UR4+0xf0], UR6 ;  /* 0x0000f00604ff75b2 */ /* 0x0023220008000100 */
[----:B------:R1:W2:Y:S01]  /*0d20*/  SYNCS.EXCH.64 URZ, [UR4+0x100], UR6 ;  /* 0x0001000604ff75b2 */ /* 0x0002a20008000100 */
[----:B------:R1:W3:Y:S01]  /*0d30*/  SYNCS.EXCH.64 URZ, [UR4+0xf8], UR6 ;  /* 0x0000f80604ff75b2 */ /* 0x0002e20008000100 */
[----:B------:R1:W1:Y:S01]  /*0d40*/  SYNCS.EXCH.64 URZ, [UR4+0x108], UR6 ;  /* 0x0001080604ff75b2 */ /* 0x0002620008000100 */
[----:B------:R-:W-:Y:S01]  /*0d50*/  NOP ;  /* 0x0000000000007918 */ /* 0x000fe20000000000 */
.L_x_14:
[----:B-123--:R-:W1:Y:S01]  /*0d60*/  LDCU UR4, c[0x0][0x36c] ;  /* 0x00006d80ff0477ac */ /* 0x00ee620008000800 */
[----:B------:R-:W-:Y:S01]  /*0d70*/  ISETP.NE.OR P3, PT, R0, 0x2, !P3 ;  /* 0x000000020000780c */ /* 0x000fe20005f65670 */
[----:B------:R-:W-:Y:S01]  /*0d80*/  NOP ;  /* 0x0000000000007918 */ /* 0x000fe20000000000 */
[----:B------:R-:W-:Y:S01]  /*0d90*/  LOP3.LUT R0, R85, 0x1f, RZ, 0xc0, !PT ;  /* 0x0000001f55007812 */ /* 0x000fe200078ec0ff */
[----:B------:R-:W-:Y:S02]  /*0da0*/  UISETP.NE.AND UP4, UPT, UR18, URZ, UPT ;  /* 0x000000ff1200728c */ /* 0x000fe4000bf85270 */
[----:B-1----:R-:W-:-:S09]  /*0db0*/  UISETP.EQ.U32.AND UP5, UPT, UR4, 0x1, UPT ;  /* 0x000000010400788c */ /* 0x002fd2000bfa2070 */
[----:B------:R-:W-:Y:S05]  /*0dc0*/  BRA.U !UP5, `(.L_x_15) ;  /* 0x000000010d087547 */ /* 0x000fea000b800000 */
[----:B----4-:R-:W-:Y:S01]  /*0dd0*/  UCGABAR_ARV ;  /* 0x00000000000079c7 */ /* 0x010fe20008000000 */
[----:B------:R-:W-:Y:S05]  /*0de0*/  BRA `(.L_x_16) ;  /* 0x0000000000047947 */ /* 0x000fea0003800000 */
.L_x_15:
[----:B----4-:R-:W-:Y:S01]  /*0df0*/  NOP ;  /* 0x0000000000007918 */ /* 0x010fe20000000000 */
.L_x_16:
[----:B------:R-:W1:Y:S01]  /*0e00*/  S2UR UR30, SR_CTAID.X ;  /* 0x00000000001e79c3 */ /* 0x000e620000002500 */
[----:B------:R-:W-:-:S05]  /*0e10*/  CS2R.32 R77, SR_CgaSize ;  /* 0x00000000004d7805 */ /* 0x000fca0000008a00 */
[----:B------:R-:W-:-:S05]  /*0e20*/  IMAD R77, R77, -0xa0, RZ ;  /* 0xffffff604d4d7824 */ /* 0x000fca00078e02ff */
[----:B------:R-:W-:-:S14]  /*0e30*/  R2UR UR5, R77 ;  /* 0x000000004d0572ca */ /* 0x000fdc00000e0000 */
[----:B------:R-:W2:Y:S01]  /*0e40*/  LDCU UR5, c[0x0][UR5+0x2b0] ;  /* 0x00005600050577ac */ /* 0x000ea20008000800 */
[----:B------:R-:W-:-:S05]  /*0e50*/  CS2R.32 R77, SR_CgaSize ;  /* 0x00000000004d7805 */ /* 0x000fca0000008a00 */
[----:B------:R-:W-:-:S05]  /*0e60*/  IMAD R77, R77, -0xa0, RZ ;  /* 0xffffff604d4d7824 */ /* 0x000fca00078e02ff */
[----:B------:R-:W-:-:S14]  /*0e70*/  R2UR UR4, R77 ;  /* 0x000000004d0472ca */ /* 0x000fdc00000e0000 */
[----:B------:R-:W3:Y:S01]  /*0e80*/  LDCU UR4, c[0x0][UR4+0x2b4] ;  /* 0x00005680040477ac */ /* 0x000ee20008000800 */
[----:B------:R-:W4:Y:S01]  /*0e90*/  S2UR UR31, SR_CTAID.Y ;  /* 0x00000000001f79c3 */ /* 0x000f220000002600 */
[----:B------:R-:W-:-:S05]  /*0ea0*/  CS2R.32 R77, SR_CgaSize ;  /* 0x00000000004d7805 */ /* 0x000fca0000008a00 */
[----:B------:R-:W-:-:S05]  /*0eb0*/  IMAD R77, R77, -0xa0, RZ ;  /* 0xffffff604d4d7824 */ /* 0x000fca00078e02ff */
[----:B------:R-:W-:-:S14]  /*0ec0*/  R2UR UR6, R77 ;  /* 0x000000004d0672ca */ /* 0x000fdc00000e0000 */
[----:B------:R-:W3:Y:S01]  /*0ed0*/  LDCU UR6, c[0x0][UR6+0x2a0] ;  /* 0x00005400060677ac */ /* 0x000ee20008000800 */
[----:B------:R-:W-:-:S05]  /*0ee0*/  CS2R.32 R77, SR_CgaSize ;  /* 0x00000000004d7805 */ /* 0x000fca0000008a00 */
[----:B------:R-:W-:-:S05]  /*0ef0*/  IMAD R77, R77, -0xa0, RZ ;  /* 0xffffff604d4d7824 */ /* 0x000fca00078e02ff */
[----:B------:R-:W-:-:S14]  /*0f00*/  R2UR UR7, R77 ;  /* 0x000000004d0772ca */ /* 0x000fdc00000e0000 */
[----:B------:R-:W3:Y:S01]  /*0f10*/  LDCU UR7, c[0x0][UR7+0x2a4] ;  /* 0x00005480070777ac */ /* 0x000ee20008000800 */
[----:B------:R-:W-:Y:S01]  /*0f20*/  USHF.L.U32 UR24, UR45, 0xe, URZ ;  /* 0x0000000e2d187899 */ /* 0x000fe200080006ff */
[----:B------:R-:W3:Y:S01]  /*0f30*/  LDCU UR19, c[0x0][0xb24] ;  /* 0x00016480ff1377ac */ /* 0x000ee20008000800 */
[----:B------:R-:W3:Y:S01]  /*0f40*/  LDCU UR42, c[0x0][0xb24] ;  /* 0x00016480ff2a77ac */ /* 0x000ee20008000800 */
[----:B-1----:R-:W-:Y:S01]  /*0f50*/  I2FP.F32.U32 R3, UR30 ;  /* 0x0000001e00037c45 */ /* 0x002fe20008201000 */
[----:B------:R-:W1:Y:S04]  /*0f60*/  LDCU UR22, c[0x0][0xb30] ;  /* 0x00016600ff1677ac */ /* 0x000e680008000800 */
[----:B--2---:R-:W-:Y:S01]  /*0f70*/  FMUL R3, R3, UR5 ;  /* 0x0000000503037c20 */ /* 0x004fe20008400000 */
[----:B------:R-:W-:Y:S01]  /*0f80*/  ULOP3.LUT UR24, UR24, 0x4000, URZ, 0xc0, !UPT ;  /* 0x0000400018187892 */ /* 0x000fe2000f8ec0ff */
[----:B----4-:R-:W-:-:S04]  /*0f90*/  I2FP.F32.U32 R2, UR31 ;  /* 0x0000001f00027c45 */ /* 0x010fc80008201000 */
[----:B------:R-:W2:Y:S01]  /*0fa0*/  F2I.U32.TRUNC.NTZ R3, R3 ;  /* 0x0000000300037305 */ /* 0x000ea2000020f000 */
[----:B---3--:R-:W-:-:S07]  /*0fb0*/  FMUL R2, R2, UR4 ;  /* 0x0000000402027c20 */ /* 0x008fce0008400000 */
[----:B------:R-:W3:Y:S01]  /*0fc0*/  F2I.U32.TRUNC.NTZ R2, R2 ;  /* 0x0000000200027305 */ /* 0x000ee2000020f000 */
[----:B--2---:R-:W-:Y:S02]  /*0fd0*/  R2UR UR5, R3 ;  /* 0x00000000030572ca */ /* 0x004fe400000e0000 */
[----:B---3--:R-:W-:Y:S02]  /*0fe0*/  R2UR UR4, R2 ;  /* 0x00000000020472ca */ /* 0x008fe400000e0000 */
[----:B------:R-:W-:-:S09]  /*0ff0*/  PRMT R2, RZ, 0x7610, R2 ;  /* 0x00007610ff027816 */ /* 0x000fd20000000002 */
[----:B------:R-:W-:-:S04]  /*1000*/  UIADD3 UR5, UPT, UPT, -UR5, URZ, URZ ;  /* 0x000000ff05057290 */ /* 0x000fc8000fffe1ff */
[----:B------:R-:W-:Y:S02]  /*1010*/  UIMAD UR5, UR6, UR5, UR30 ;  /* 0x00000005060572a4 */ /* 0x000fe4000f8e021e */
[----:B------:R-:W-:-:S04]  /*1020*/  UIADD3 UR4, UPT, UPT, -UR4, URZ, URZ ;  /* 0x000000ff04047290 */ /* 0x000fc8000fffe1ff */
[----:B------:R-:W-:Y:S01]  /*1030*/  IMAD.U32 R77, RZ, RZ, UR5 ;  /* 0x00000005ff4d7e24 */ /* 0x000fe2000f8e00ff */
[----:B------:R-:W-:-:S06]  /*1040*/  UIMAD UR4, UR7, UR4, UR31 ;  /* 0x00000004070472a4 */ /* 0x000fcc000f8e021f */
[----:B------:R-:W-:Y:S01]  /*1050*/  IMAD.U32 R76, RZ, RZ, UR4 ;  /* 0x00000004ff4c7e24 */ /* 0x000fe2000f8e00ff */
[----:B-1----:R-:W-:Y:S06]  /*1060*/  BRA.U UP4, `(.L_x_17) ;  /* 0x00000001042c7547 */ /* 0x002fec000b800000 */
[----:B------:R-:W-:Y:S02]  /*1070*/  R2UR UR4, R76 ;  /* 0x000000004c0472ca */ /* 0x000fe400000e0000 */
[----:B------:R-:W-:-:S11]  /*1080*/  R2UR UR6, R77 ;  /* 0x000000004d0672ca */ /* 0x000fd600000e0000 */
[----:B------:R-:W-:-:S04]  /*1090*/  UISETP.NE.AND UP0, UPT, UR4, URZ, UPT ;  /* 0x000000ff0400728c */ /* 0x000fc8000bf05270 */
[----:B------:R-:W-:-:S04]  /*10a0*/  UISETP.EQ.OR UP0, UPT, UR6, URZ, !UP0 ;  /* 0x000000ff0600728c */ /* 0x000fc8000c702670 */
[----:B------:R-:W-:Y:S02]  /*10b0*/  USEL UR5, URZ, 0x1, !UP0 ;  /* 0x00000001ff057887 */ /* 0x000fe4000c000000 */
[----:B------:R-:W-:-:S04]  /*10c0*/  UISETP.NE.AND UP0, UPT, UR4, URZ, UPT ;  /* 0x000000ff0400728c */ /* 0x000fc8000bf05270 */
[----:B------:R-:W-:Y:S02]  /*10d0*/  USEL UR4, URZ, 0x2, UP0 ;  /* 0x00000002ff047887 */ /* 0x000fe40008000000 */
[----:B------:R-:W-:-:S04]  /*10e0*/  UISETP.NE.AND UP0, UPT, UR6, 0x1, UPT ;  /* 0x000000010600788c */ /* 0x000fc8000bf05270 */
[----:B------:R-:W-:-:S04]  /*10f0*/  USEL UR4, UR4, 0x2, UP0 ;  /* 0x0000000204047887 */ /* 0x000fc80008000000 */
[----:B------:R-:W-:-:S06]  /*1100*/  UIADD3 UR4, UPT, UPT, UR5, UR4, URZ ;  /* 0x0000000405047290 */ /* 0x000fcc000fffe0ff */
[----:B------:R-:W-:-:S07]  /*1110*/  IMAD.U32 R2, RZ, RZ, UR4 ;  /* 0x00000004ff027e24 */ /* 0x000fce000f8e00ff */
.L_x_17:
[----:B------:R-:W1:Y:S01]  /*1120*/  S2UR UR36, SR_CTAID.Z ;  /* 0x00000000002479c3 */ /* 0x000e620000002700 */
[----:B------:R-:W-:-:S09]  /*1130*/  UISETP.GE.AND UP0, UPT, UR19, 0x1, UPT ;  /* 0x000000011300788c */ /* 0x000fd2000bf06270 */
[----:B------:R-:W-:Y:S05]  /*1140*/  BRA.U !UP0, `(.L_x_18) ;  /* 0x0000000108d07547 */ /* 0x000fea000b800000 */
[----:B------:R-:W2:Y:S01]  /*1150*/  LDCU UR20, c[0x0][0xb0c] ;  /* 0x00016180ff1477ac */ /* 0x000ea20008000800 */
[----:B------:R-:W3:Y:S01]  /*1160*/  LDCU.128 UR12, c[0x0][0xb10] ;  /* 0x00016200ff0c77ac */ /* 0x000ee20008000c00 */
[----:B------:R-:W4:Y:S01]  /*1170*/  LDCU UR6, c[0x0][0x370] ;  /* 0x00006e00ff0677ac */ /* 0x000f220008000800 */
[----:B------:R-:W1:Y:S01]  /*1180*/  LDCU UR7, c[0x0][0x374] ;  /* 0x00006e80ff0777ac */ /* 0x000e620008000800 */
[----:B------:R-:W1:Y:S01]  /*1190*/  LDCU UR21, c[0x0][0xb20] ;  /* 0x00016400ff1577ac */ /* 0x000e620008000800 */
[----:B--2---:R-:W-:Y:S02]  /*11a0*/  UISETP.NE.AND UP0, UPT, UR20, 0x1, UPT ;  /* 0x000000011400788c */ /* 0x004fe4000bf05270 */
[----:B---3--:R-:W-:Y:S01]  /*11b0*/  UIMAD.WIDE.U32 UR4, UR30, UR12, URZ ;  /* 0x0000000c1e0472a5 */ /* 0x008fe2000f8e00ff */
[----:B------:R-:W2:Y:S01]  /*11c0*/  LDCU.64 UR8, c[0x0][0xb28] ;  /* 0x00016500ff0877ac */ /* 0x000ea20008000a00 */
[----:B----4-:R-:W-:Y:S02]  /*11d0*/  UIMAD.WIDE.U32 UR10, UR6, UR12, URZ ;  /* 0x0000000c060a72a5 */ /* 0x010fe4000f8e00ff */
[----:B------:R-:W-:-:S02]  /*11e0*/  USHF.R.U32.HI UR5, URZ, UR13, UR5 ;  /* 0x0000000dff057299 */ /* 0x000fc40008011605 */
[----:B------:R-:W-:Y:S02]  /*11f0*/  UISETP.NE.AND UP2, UPT, UR19, 0x1, UPT ;  /* 0x000000011300788c */ /* 0x000fe4000bf45270 */
[----:B------:R-:W-:Y:S01]  /*1200*/  USEL UR5, UR30, UR5, !UP0 ;  /* 0x000000051e057287 */ /* 0x000fe2000c000000 */
[----:B------:R-:W-:Y:S01]  /*1210*/  UMOV UR10, UR11 ;  /* 0x0000000b000a7c82 */ /* 0x000fe20008000000 */
[----:B------:R-:W-:Y:S02]  /*1220*/  UIMAD.WIDE.U32 UR16, UR31, UR15, URZ ;  /* 0x0000000f1f1072a5 */ /* 0x000fe4000f8e00ff */
[----:B------:R-:W-:Y:S02]  /*1230*/  @UP0 USHF.R.U32.HI UR6, URZ, UR13, UR10 ;  /* 0x0000000dff060299 */ /* 0x000fe4000801160a */
[----:B------:R-:W-:Y:S02]  /*1240*/  UISETP.NE.AND UP0, UPT, UR14, 0x1, UPT ;  /* 0x000000010e00788c */ /* 0x000fe4000bf05270 */
[----:B-1----:R-:W-:-:S02]  /*1250*/  UIMAD.WIDE.U32 UR10, UR7, UR15, URZ ;  /* 0x0000000f070a72a5 */ /* 0x002fc4000f8e00ff */
[----:B--2---:R-:W-:Y:S01]  /*1260*/  UIMAD.WIDE.U32 UR12, UR6, UR8, URZ ;  /* 0x00000008060c72a5 */ /* 0x004fe2000f8e00ff */
[----:B------:R-:W-:Y:S02]  /*1270*/  UMOV UR4, UR17 ;  /* 0x0000001100047c82 */ /* 0x000fe40008000000 */
[----:B------:R-:W-:Y:S02]  /*1280*/  USHF.R.U32.HI UR4, URZ, UR21, UR4 ;  /* 0x00000015ff047299 */ /* 0x000fe40008011604 */
[----:B------:R-:W-:Y:S02]  /*1290*/  UMOV UR10, UR11 ;  /* 0x0000000b000a7c82 */ /* 0x000fe40008000000 */
[----:B------:R-:W-:Y:S01]  /*12a0*/  UMOV UR12, UR13 ;  /* 0x0000000d000c7c82 */ /* 0x000fe20008000000 */
[----:B------:R-:W-:Y:S02]  /*12b0*/  @UP0 USHF.R.U32.HI UR7, URZ, UR21, UR10 ;  /* 0x00000015ff070299 */ /* 0x000fe4000801160a */
[----:B------:R-:W-:-:S02]  /*12c0*/  USEL UR4, UR31, UR4, !UP0 ;  /* 0x000000041f047287 */ /* 0x000fc4000c000000 */
[----:B------:R-:W-:Y:S02]  /*12d0*/  UIMAD.WIDE.U32 UR10, UR7, UR8, URZ ;  /* 0x00000008070a72a5 */ /* 0x000fe4000f8e00ff */
[----:B------:R-:W-:Y:S02]  /*12e0*/  @UP2 USHF.R.U32.HI UR6, URZ, UR9, UR12 ;  /* 0x00000009ff062299 */ /* 0x000fe4000801160c */
[----:B------:R-:W-:-:S03]  /*12f0*/  UIMAD.WIDE.U32 UR12, UR4, UR8, URZ ;  /* 0x00000008040c72a5 */ /* 0x000fc6000f8e00ff */
[----:B------:R-:W-:Y:S02]  /*1300*/  UMOV UR10, UR11 ;  /* 0x0000000b000a7c82 */ /* 0x000fe40008000000 */
[----:B------:R-:W-:Y:S02]  /*1310*/  @UP2 USHF.R.U32.HI UR7, URZ, UR9, UR10 ;  /* 0x00000009ff072299 */ /* 0x000fe4000801160a */
[----:B------:R-:W-:Y:S02]  /*1320*/  UIMAD UR10, UR6, UR19, URZ ;  /* 0x00000013060a72a4 */ /* 0x000fe4000f8e02ff */
[----:B------:R-:W-:-:S04]  /*1330*/  UIMAD UR7, UR7, UR19, URZ ;  /* 0x00000013070772a4 */ /* 0x000fc8000f8e02ff */
[----:B------:R-:W-:-:S03]  /*1340*/  UISETP.GE.AND UP0, UPT, UR4, UR7, UPT ;  /* 0x000000070400728c */ /* 0x000fc6000bf06270 */
[----:B------:R-:W-:Y:S01]  /*1350*/  UMOV UR7, UR13 ;  /* 0x0000000d00077c82 */ /* 0x000fe20008000000 */
[----:B------:R-:W-:Y:S02]  /*1360*/  UISETP.GE.OR UP0, UPT, UR5, UR10, UP0 ;  /* 0x0000000a0500728c */ /* 0x000fe40008706670 */
[----:B------:R-:W-:Y:S02]  /*1370*/  UIMAD.WIDE.U32 UR10, UR5, UR8, URZ ;  /* 0x00000008050a72a5 */ /* 0x000fe4000f8e00ff */
[----:B------:R-:W-:Y:S02]  /*1380*/  USHF.R.U32.HI UR7, URZ, UR9, UR7 ;  /* 0x00000009ff077299 */ /* 0x000fe40008011607 */
[----:B------:R-:W-:Y:S02]  /*1390*/  UIADD3 UR10, UPT, UPT, -UR4, URZ, URZ ;  /* 0x000000ff040a7290 */ /* 0x000fe4000fffe1ff */
[----:B------:R-:W-:Y:S02]  /*13a0*/  USEL UR7, UR4, UR7, !UP2 ;  /* 0x0000000704077287 */ /* 0x000fe4000d000000 */
[----:B------:R-:W-:Y:S01]  /*13b0*/  UIMAD UR10, UR14, UR10, UR31 ;  /* 0x0000000a0e0a72a4 */ /* 0x000fe2000f8e021f */
[----:B------:R-:W-:Y:S01]  /*13c0*/  @!UP0 UMOV UR8, UR11 ;  /* 0x0000000b00088c82 */ /* 0x000fe20008000000 */
[----:B------:R-:W-:-:S02]  /*13d0*/  UIADD3 UR11, UPT, UPT, -UR5, URZ, URZ ;  /* 0x000000ff050b7290 */ /* 0x000fc4000fffe1ff */
[----:B------:R-:W-:Y:S02]  /*13e0*/  @!UP0 USHF.R.U32.HI UR8, URZ, UR9, UR8 ;  /* 0x00000009ff088299 */ /* 0x000fe40008011608 */
[----:B------:R-:W-:Y:S02]  /*13f0*/  UIADD3 UR9, UPT, UPT, -UR7, URZ, URZ ;  /* 0x000000ff07097290 */ /* 0x000fe4000fffe1ff */
[----:B------:R-:W-:Y:S02]  /*1400*/  @!UP0 USEL UR8, UR5, UR8, !UP2 ;  /* 0x0000000805088287 */ /* 0x000fe4000d000000 */
[----:B------:R-:W-:Y:S02]  /*1410*/  UIMAD UR9, UR19, UR9, UR4 ;  /* 0x00000009130972a4 */ /* 0x000fe4000f8e0204 */
[----:B------:R-:W-:Y:S02]  /*1420*/  @!UP0 UIADD3 UR7, UPT, UPT, UR7, -UR8, URZ ;  /* 0x8000000807078290 */ /* 0x000fe4000fffe0ff */
[----:B------:R-:W-:-:S02]  /*1430*/  @!UP0 UIMAD UR6, UR9, UR6, UR8 ;  /* 0x00000006090682a4 */ /* 0x000fc4000f8e0208 */
[----:B------:R-:W-:Y:S02]  /*1440*/  @!UP0 UIMAD UR4, UR7, UR19, UR5 ;  /* 0x00000013070482a4 */ /* 0x000fe4000f8e0205 */
[----:B------:R-:W-:Y:S02]  /*1450*/  UIMAD UR30, UR20, UR11, UR30 ;  /* 0x0000000b141e72a4 */ /* 0x000fe4000f8e021e */
[----:B------:R-:W-:Y:S01]  /*1460*/  UIMAD UR31, UR4, UR14, UR10 ;  /* 0x0000000e041f72a4 */ /* 0x000fe2000f8e020a */
[----:B------:R-:W-:Y:S02]  /*1470*/  @!UP0 UMOV UR5, UR6 ;  /* 0x0000000600058c82 */ /* 0x000fe40008000000 */
[----:B------:R-:W-:-:S12]  /*1480*/  UIMAD UR30, UR5, UR20, UR30 ;  /* 0x00000014051e72a4 */ /* 0x000fd8000f8e021e */
.L_x_18:
[----:B------:R-:W-:-:S09]  /*1490*/  UISETP.NE.AND UP0, UPT, UR22, 0x1, UPT ;  /* 0x000000011600788c */ /* 0x000fd2000bf05270 */
[----:B------:R-:W-:Y:S05]  /*14a0*/  BRA.U UP0, `(.L_x_19) ;  /* 0x0000000100407547 */ /* 0x000fea000b800000 */
[----:B------:R-:W2:Y:S01]  /*14b0*/  LDCU.128 UR8, c[0x0][0xb10] ;  /* 0x00016200ff0877ac */ /* 0x000ea20008000c00 */
[----:B------:R-:W3:Y:S01]  /*14c0*/  LDCU UR12, c[0x0][0xb0c] ;  /* 0x00016180ff0c77ac */ /* 0x000ee20008000800 */
[----:B------:R-:W4:Y:S01]  /*14d0*/  LDCU UR13, c[0x0][0xb20] ;  /* 0x00016400ff0d77ac */ /* 0x000f220008000800 */
[----:B--2---:R-:W-:Y:S02]  /*14e0*/  UIMAD.WIDE.U32 UR4, UR30, UR8, URZ ;  /* 0x000000081e0472a5 */ /* 0x004fe4000f8e00ff */
[----:B------:R-:W-:Y:S02]  /*14f0*/  UIMAD.WIDE.U32 UR6, UR31, UR11, URZ ;  /* 0x0000000b1f0672a5 */ /* 0x000fe4000f8e00ff */
[----:B---3--:R-:W-:Y:S02]  /*1500*/  UISETP.NE.AND UP0, UPT, UR12, 0x1, UPT ;  /* 0x000000010c00788c */ /* 0x008fe4000bf05270 */
[----:B------:R-:W-:-:S03]  /*1510*/  USHF.R.U32.HI UR5, URZ, UR9, UR5 ;  /* 0x00000009ff057299 */ /* 0x000fc60008011605 */
[----:B------:R-:W-:Y:S01]  /*1520*/  UMOV UR4, UR7 ;  /* 0x0000000700047c82 */ /* 0x000fe20008000000 */
[----:B------:R-:W-:Y:S02]  /*1530*/  USEL UR5, UR30, UR5, !UP0 ;  /* 0x000000051e057287 */ /* 0x000fe4000c000000 */
[----:B------:R-:W-:Y:S02]  /*1540*/  UISETP.NE.AND UP0, UPT, UR10, 0x1, UPT ;  /* 0x000000010a00788c */ /* 0x000fe4000bf05270 */
[----:B----4-:R-:W-:-:S04]  /*1550*/  USHF.R.U32.HI UR4, URZ, UR13, UR4 ;  /* 0x0000000dff047299 */ /* 0x010fc80008011604 */
[----:B------:R-:W-:-:S04]  /*1560*/  USEL UR4, UR31, UR4, !UP0 ;  /* 0x000000041f047287 */ /* 0x000fc8000c000000 */
[----:B------:R-:W-:Y:S02]  /*1570*/  UIADD3 UR6, UPT, UPT, UR5, -UR4, URZ ;  /* 0x8000000405067290 */ /* 0x000fe4000fffe0ff */
[----:B------:R-:W-:Y:S02]  /*1580*/  UIADD3 UR4, UPT, UPT, -UR5, UR4, URZ ;  /* 0x0000000405047290 */ /* 0x000fe4000fffe1ff */
[----:B------:R-:W-:Y:S02]  /*1590*/  UIMAD UR31, UR6, UR10, UR31 ;  /* 0x0000000a061f72a4 */ /* 0x000fe4000f8e021f */
[----:B------:R-:W-:-:S12]  /*15a0*/  UIMAD UR30, UR4, UR12, UR30 ;  /* 0x0000000c041e72a4 */ /* 0x000fd8000f8e021e */
.L_x_19:
[----:B------:R-:W-:Y:S01]  /*15b0*/  UISETP.NE.AND UP0, UPT, UR18, 0x2, UPT ;  /* 0x000000021200788c */ /* 0x000fe2000bf05270 */
[----:B------:R-:W-:Y:S09]  /*15c0*/  BRA.U !UP5, `(.L_x_20) ;  /* 0x000000010d0c7547 */ /* 0x000ff2000b800000 */
[----:B------:R-:W-:Y:S01]  /*15d0*/  UCGABAR_WAIT ;  /* 0x0000000000007dc7 */ /* 0x000fe20008000000 */
[----:B------:R-:W-:Y:S01]  /*15e0*/  CCTL.IVALL ;  /* 0x00000000ff00798f */ /* 0x000fe20002000000 */
[----:B------:R-:W-:Y:S05]  /*15f0*/  BRA `(.L_x_21) ;  /* 0x0000000000047947 */ /* 0x000fea0003800000 */
.L_x_20:
[----:B------:R-:W-:Y:S06]  /*1600*/  BAR.SYNC.DEFER_BLOCKING 0x0 ;  /* 0x0000000000007b1d */ /* 0x000fec0000010000 */
.L_x_21:
[----:B------:R-:W-:Y:S05]  /*1610*/  BRA.U UP0, `(.L_x_22) ;  /* 0x0000001100c87547 */ /* 0x000fea000b800000 */
[----:B------:R-:W2:Y:S01]  /*1620*/  LDCU UR6, c[0x0][0x38c] ;  /* 0x00007180ff0677ac */ /* 0x000ea20008000800 */
[----:B------:R-:W-:Y:S01]  /*1630*/  PLOP3.LUT P1, PT, PT, PT, UP3, 0x80, 0x8 ;  /* 0x000000000008781c */ /* 0x000fe20003f2f038 */
[----:B------:R-:W-:Y:S01]  /*1640*/  IMAD.MOV.U32 R12, RZ, RZ, 0x1 ;  /* 0x00000001ff0c7424 */ /* 0x000fe200078e00ff */
[----:B------:R-:W-:Y:S01]  /*1650*/  ISETP.EQ.OR P2, PT, R0, RZ, P3 ;  /* 0x000000ff0000720c */ /* 0x000fe20001f42670 */
[----:B------:R-:W-:Y:S01]  /*1660*/  UISETP.NE.AND UP1, UPT, UR18, URZ, UPT ;  /* 0x000000ff1200728c */ /* 0x000fe2000bf25270 */
[----:B------:R-:W-:Y:S01]  /*1670*/  PLOP3.LUT P1, PT, P1, PT, PT, 0x8, 0x80 ;  /* 0x000000000080781c */ /* 0x000fe20000f2e170 */
[----:B------:R-:W-:Y:S01]  /*1680*/  USEL UR25, URZ, 0x1, UP6 ;  /* 0x00000001ff197887 */ /* 0x000fe2000b000000 */
[----:B------:R-:W-:Y:S01]  /*1690*/  CS2R R10, SRZ ;  /* 0x00000000000a7805 */ /* 0x000fe2000001ff00 */
[----:B------:R-:W-:Y:S01]  /*16a0*/  IMAD.MOV.U32 R9, RZ, RZ, RZ ;  /* 0x000000ffff097224 */ /* 0x000fe200078e00ff */
[----:B------:R-:W3:Y:S01]  /*16b0*/  LDCU UR39, c[0x0][0x370] ;  /* 0x00006e00ff2777ac */ /* 0x000ee20008000800 */
[----:B------:R-:W-:Y:S01]  /*16c0*/  IMAD.MOV.U32 R8, RZ, RZ, 0x1 ;  /* 0x00000001ff087424 */ /* 0x000fe200078e00ff */
[----:B------:R-:W4:Y:S01]  /*16d0*/  LDCU.64 UR28, c[0x0][0x348] ;  /* 0x00006900ff1c77ac */ /* 0x000f220008000a00 */
[----:B------:R-:W-:-:S02]  /*16e0*/  USHF.R.U32.HI UR44, URZ, 0x7, UR24 ;  /* 0x00000007ff2c7899 */ /* 0x000fc40008011618 */
[----:B--2---:R-:W-:Y:S02]  /*16f0*/  UIADD3 UR5, UPT, UPT, UR6, 0x7f, URZ ;  /* 0x0000007f06057890 */ /* 0x004fe4000fffe0ff */
[----:B------:R-:W-:Y:S02]  /*1700*/  UIADD3 UR46, UPT, UPT, UR6, 0xfe, URZ ;  /* 0x000000fe062e7890 */ /* 0x000fe4000fffe0ff */
[----:B------:R-:W-:Y:S01]  /*1710*/  USHF.R.S32.HI UR4, URZ, 0x1f, UR5 ;  /* 0x0000001fff047899 */ /* 0x000fe20008011405 */
[----:B------:R-:W2:Y:S03]  /*1720*/  LDCU UR38, c[0x0][0x374] ;  /* 0x00006e80ff2677ac */ /* 0x000ea60008000800 */
[----:B------:R-:W-:Y:S02]  /*1730*/  ULEA.HI UR4, UR4, UR5, URZ, 0x7 ;  /* 0x0000000504047291 */ /* 0x000fe4000f8f38ff */
[----:B------:R-:W-:-:S02]  /*1740*/  USEL UR25, UR25, 0x2, UP1 ;  /* 0x0000000219197887 */ /* 0x000fc40008800000 */
[----:B------:R-:W-:Y:S02]  /*1750*/  USHF.R.S32.HI UR41, URZ, 0x7, UR4 ;  /* 0x00000007ff297899 */ /* 0x000fe40008011404 */
[----:B------:R-:W-:Y:S02]  /*1760*/  UIADD3 UR4, UPT, UPT, UR6, -0x1, URZ ;  /* 0xffffffff06047890 */ /* 0x000fe4000fffe0ff */
[----:B------:R-:W-:Y:S02]  /*1770*/  UISETP.LT.U32.AND UP0, UPT, UR41, 0x4, UPT ;  /* 0x000000042900788c */ /* 0x000fe4000bf01070 */
[----:B------:R-:W-:Y:S02]  /*1780*/  UISETP.GE.U32.AND UP2, UPT, UR4, -0xff, UPT ;  /* 0xffffff010400788c */ /* 0x000fe4000bf46070 */
[----:B------:R-:W-:Y:S01]  /*1790*/  USEL UR40, UR41, 0x4, UP0 ;  /* 0x0000000429287887 */ /* 0x000fe20008000000 */
[----:B------:R-:W-:-:S03]  /*17a0*/  UMOV UR5, URZ ;  /* 0x000000ff00057c82 */ /* 0x000fc60008000000 */
[----:B------:R-:W-:Y:S02]  /*17b0*/  UIADD3 UR21, UPT, UPT, UR40, -0x1, URZ ;  /* 0xffffffff28157890 */ /* 0x000fe4000fffe0ff */
[----:B------:R-:W-:-:S03]  /*17c0*/  UIADD3 UR43, UPT, UPT, UR41, -UR40, URZ ;  /* 0x80000028292b7290 */ /* 0x000fc6000fffe0ff */
[----:B------:R-:W-:-:S04]  /*17d0*/  @UP2 UIADD3 UR21, UPT, UPT, UR40, URZ, URZ ;  /* 0x000000ff28152290 */ /* 0x000fc8000fffe0ff */
[----:B--234-:R-:W-:-:S12]  /*17e0*/  UIADD3 UR21, UPT, UPT, UR21, 0x1, URZ ;  /* 0x0000000115157890 */ /* 0x01cfd8000fffe0ff */
.L_x_42:
[----:B------:R-:W-:Y:S01]  /*17f0*/  UISETP.NE.AND UP0, UPT, UR45, URZ, UPT ;  /* 0x000000ff2d00728c */ /* 0x000fe2000bf05270 */
[----:B------:R-:W2:Y:S08]  /*1800*/  S2UR UR45, SR_CgaCtaId ;  /* 0x00000000002d79c3 */ /* 0x000eb00000008800 */
[----:B------:R-:W-:Y:S05]  /*1810*/  BRA.U UP0, `(.L_x_23) ;  /* 0x0000000100347547 */ /* 0x000fea000b800000 */
[----:B------:R-:W3:Y:S01]  /*1820*/  S2R R0, SR_CgaCtaId ;  /* 0x0000000000007919 */ /* 0x000ee20000008800 */
[----:B------:R-:W-:-:S04]  /*1830*/  MOV R2, 0x400 ;  /* 0x0000040000027802 */ /* 0x000fc80000000f00 */
[----:B---3--:R-:W-:Y:S02]  /*1840*/  LEA R0, R0, R2, 0x18 ;  /* 0x0000000200007211 */ /* 0x008fe400078ec0ff */
[----:B------:R-:W-:-:S03]  /*1850*/  SHF.L.U32 R2, R8, 0x1f, RZ ;  /* 0x0000001f08027819 */ /* 0x000fc600000006ff */
[----:B------:R-:W-:-:S04]  /*1860*/  IMAD R0, R9, 0x8, R0 ;  /* 0x0000000809007824 */ /* 0x000fc800078e0200 */
[----:B------:R-:W3:Y:S02]  /*1870*/  SYNCS.PHASECHK.TRANS64.TRYWAIT P0, [R0+URZ+0x100], R2 ;  /* 0x00010002000075a7 */ /* 0x000ee400080011ff */
[----:B---3--:R-:W-:Y:S05]  /*1880*/  @!P0 BRA `(.L_x_24) ;  /* 0x0000007c00d48947 */ /* 0x008fea0003800000 */
.L_x_132:
[----:B------:R-:W-:Y:S01]  /*1890*/  VIADD R9, R9, 0x1 ;  /* 0x0000000109097836 */ /* 0x000fe20000000000 */
[----:B------:R3:W-:Y:S04]  /*18a0*/  SYNCS.ARRIVE.TRANS64.A1T0 RZ, [R0+URZ+0xf0], RZ ;  /* 0x0000f0ff00ff79a7 */ /* 0x0007e800081000ff */
[----:B------:R-:W-:-:S04]  /*18b0*/  ISETP.NE.AND P0, PT, R9, 0x2, PT ;  /* 0x000000020900780c */ /* 0x000fc80003f05270 */
[----:B------:R-:W-:Y:S02]  /*18c0*/  SEL R9, R9, RZ, P0 ;  /* 0x000000ff09097207 */ /* 0x000fe40000000000 */
[----:B---3--:R-:W-:-:S04]  /*18d0*/  SEL R0, RZ, 0x1, P0 ;  /* 0x00000001ff007807 */ /* 0x008fc80000000000 */
[----:B------:R-:W-:-:S07]  /*18e0*/  LOP3.LUT R8, R8, R0, RZ, 0x3c, !PT ;  /* 0x0000000008087212 */ /* 0x000fce00078e3cff */
.L_x_23:
[----:B------:R-:W-:Y:S01]  /*18f0*/  UMOV UR6, 0x400 ;  /* 0x0000040000067882 */ /* 0x000fe20000000000 */
[----:B------:R-:W-:Y:S01]  /*1900*/  SHF.L.U32 R0, R12, 0x1f, RZ ;  /* 0x0000001f0c007819 */ /* 0x000fe200000006ff */
[----:B--2---:R-:W-:Y:S02]  /*1910*/  ULEA UR6, UR45, UR6, 0x18 ;  /* 0x000000062d067291 */ /* 0x004fe4000f8ec0ff */
[----:B------:R-:W-:Y:S02]  /*1920*/  UISETP.GE.U32.AND UP0, UPT, UR46, 0xff, UPT ;  /* 0x000000ff2e00788c */ /* 0x000fe4000bf06070 */
[----:B------:R-:W-:Y:S02]  /*1930*/  ULEA UR4, UR5, UR6, 0x3 ;  /* 0x0000000605047291 */ /* 0x000fe4000f8e18ff */
[----:B------:R-:W-:Y:S02]  /*1940*/  USHF.L.U32 UR35, UR30, 0x6, URZ ;  /* 0x000000061e237899 */ /* 0x000fe400080006ff */
[----:B------:R-:W-:Y:S01]  /*1950*/  ULEA UR11, UR31, UR44, 0x8 ;  /* 0x0000002c1f0b7291 */ /* 0x000fe2000f8e40ff */
[----:B------:R-:W-:-:S04]  /*1960*/  UMOV UR13, URZ ;  /* 0x000000ff000d7c82 */ /* 0x000fc80008000000 */
[----:B------:R2:W3:Y:S01]  /*1970*/  SYNCS.PHASECHK.TRANS64.TRYWAIT P0, [UR4+0x20], R0 ;  /* 0x00002000ff0075a7 */ /* 0x0004e20008001104 */
[----:B------:R-:W-:Y:S06]  /*1980*/  BRA.U !UP0, `(.L_x_25) ;  /* 0x0000000108bc7547 */ /* 0x000fec000b800000 */
[----:B------:R-:W-:Y:S01]  /*1990*/  UMOV UR7, URZ ;  /* 0x000000ff00077c82 */ /* 0x000fe20008000000 */
[----:B------:R-:W-:-:S05]  /*19a0*/  UMOV UR4, UR5 ;  /* 0x0000000500047c82 */ /* 0x000fca0008000000 */
.L_x_31:
[----:B------:R-:W-:Y:S01]  /*19b0*/  ULEA UR33, UR4, UR6, 0x3 ;  /* 0x0000000604217291 */ /* 0x000fe2000f8e18ff */
[----:B---3--:R-:W-:Y:S01]  /*19c0*/  @!P3 MOV R2, 0xa000 ;  /* 0x0000a0000002b802 */ /* 0x008fe20000000f00 */
[----:B-1-34-:R-:W-:Y:S10]  /*19d0*/  @P0 BRA `(.L_x_26) ;  /* 0x00000000000c0947 */ /* 0x01aff40003800000 */
[----:B------:R-:W-:-:S04]  /*19e0*/  SHF.L.U32 R3, R12, 0x1f, RZ ;  /* 0x0000001f0c037819 */ /* 0x000fc800000006ff */
[----:B------:R-:W3:Y:S02]  /*19f0*/  SYNCS.PHASECHK.TRANS64.TRYWAIT P0, [UR33+0x20], R3 ;  /* 0x00002003ff0075a7 */ /* 0x000ee40008001121 */
[----:B---3--:R-:W-:Y:S05]  /*1a00*/  @!P0 BRA `(.L_x_27) ;  /* 0x0000007c00888947 */ /* 0x008fea0003800000 */
.L_x_26:
[----:B------:R3:W-:Y:S01]  /*1a10*/  @!P3 SYNCS.ARRIVE.TRANS64 RZ, [UR33], R2 ;  /* 0x00000002ffffb9a7 */ /* 0x0007e20008000021 */
[----:B------:R-:W-:-:S04]  /*1a20*/  ULOP3.LUT UR5, UR25, 0x2, URZ, 0xfc, !UPT ;  /* 0x0000000219057892 */ /* 0x000fc8000f8efcff */
[----:B------:R-:W-:-:S09]  /*1a30*/  UISETP.NE.AND UP0, UPT, UR5, 0x2, UPT ;  /* 0x000000020500788c */ /* 0x000fd2000bf05270 */
[----:B------:R-:W-:Y:S05]  /*1a40*/  BRA.U UP0, `(.L_x_28) ;  /* 0x0000000100047547 */ /* 0x000fea000b800000 */
[----:B-1----:R-:W-:Y:S05]  /*1a50*/  BPT.TRAP 0x1 ;  /* 0x000000040000795c */ /* 0x002fea0000300000 */
.L_x_28:
[----:B------:R-:W-:Y:S04]  /*1a60*/  BSSY.RECONVERGENT B0, `(.L_x_29) ;  /* 0x0000003000007945 */ /* 0x000fe80003800200 */
[----:B------:R-:W-:Y:S05]  /*1a70*/  @P2 BRA `(.L_x_30) ;  /* 0x0000000000042947 */ /* 0x000fea0003800000 */
[----:B-1----:R-:W-:Y:S05]  /*1a80*/  BPT.TRAP 0x1 ;  /* 0x000000040000795c */ /* 0x002fea0000300000 */
.L_x_30:
[----:B-1----:R-:W-:Y:S05]  /*1a90*/  BSYNC.RECONVERGENT B0 ;  /* 0x0000000000007941 */ /* 0x002fea0003800200 */
.L_x_29:
[----:B------:R-:W-:Y:S02]  /*1aa0*/  UIADD3 UR5, UPT, UPT, UR4, 0x1, URZ ;  /* 0x0000000104057890 */ /* 0x000fe4000fffe0ff */
[----:B------:R-:W-:Y:S02]  /*1ab0*/  USHF.L.U32 UR34, UR7, 0x7, URZ ;  /* 0x0000000707227899 */ /* 0x000fe400080006ff */
[----:B------:R-:W-:Y:S02]  /*1ac0*/  UISETP.NE.AND UP0, UPT, UR5, 0x4, UPT ;  /* 0x000000040500788c */ /* 0x000fe4000bf05270 */
[----:B------:R-:W-:Y:S02]  /*1ad0*/  UIADD3 UR7, UPT, UPT, UR7, 0x1, URZ ;  /* 0x0000000107077890 */ /* 0x000fe4000fffe0ff */
[----:B------:R-:W-:Y:S02]  /*1ae0*/  USEL UR9, URZ, 0x1, UP0 ;  /* 0x00000001ff097887 */ /* 0x000fe40008000000 */
[----:B------:R-:W-:-:S02]  /*1af0*/  USEL UR5, UR5, URZ, UP0 ;  /* 0x000000ff05057287 */ /* 0x000fc40008000000 */
[----:B------:R-:W-:Y:S02]  /*1b00*/  UIADD3 UR14, UP0, UPT, UR28, 0x180, URZ ;  /* 0x000001801c0e7890 */ /* 0x000fe4000ff1e0ff */
[----:B------:R-:W-:Y:S01]  /*1b10*/  ULEA UR8, UR5, UR6, 0x3 ;  /* 0x0000000605087291 */ /* 0x000fe2000f8e18ff */
[----:B------:R-:W-:Y:S01]  /*1b20*/  LOP3.LUT R12, R12, UR9, RZ, 0x3c, !PT ;  /* 0x000000090c0c7c12 */ /* 0x000fe2000f8e3cff */
[----:B------:R-:W-:Y:S02]  /*1b30*/  ULEA UR32, UR4, UR6, 0xd ;  /* 0x0000000604207291 */ /* 0x000fe4000f8e68ff */
[----:B------:R-:W-:Y:S01]  /*1b40*/  UIADD3 UR16, UP1, UPT, UR28, 0x80, URZ ;  /* 0x000000801c107890 */ /* 0x000fe2000ff3e0ff */
[----:B--2---:R-:W-:Y:S01]  /*1b50*/  SHF.L.U32 R0, R12, 0x1f, RZ ;  /* 0x0000001f0c007819 */ /* 0x004fe200000006ff */
[----:B------:R-:W-:Y:S02]  /*1b60*/  UIADD3.X UR15, UPT, UPT, URZ, UR29, URZ, UP0, !UPT ;  /* 0x0000001dff0f7290 */ /* 0x000fe400087fe4ff */
[----:B------:R-:W-:Y:S01]  /*1b70*/  UISETP.NE.AND UP0, UPT, UR7, UR21, UPT ;  /* 0x000000150700728c */ /* 0x000fe2000bf05270 */
[----:B------:R4:W1:Y:S01]  /*1b80*/  SYNCS.PHASECHK.TRANS64.TRYWAIT P0, [UR8+0x20], R0 ;  /* 0x00002000ff0075a7 */ /* 0x0008620008001108 */
[----:B------:R-:W-:-:S02]  /*1b90*/  ULEA UR8, UR4, UR24, 0xf ;  /* 0x0000001804087291 */ /* 0x000fc4000f8e78ff */
[----:B------:R-:W-:Y:S02]  /*1ba0*/  UIADD3.X UR17, UPT, UPT, URZ, UR29, URZ, UP1, !UPT ;  /* 0x0000001dff117290 */ /* 0x000fe40008ffe4ff */
[----:B------:R-:W-:Y:S02]  /*1bb0*/  UIADD3 UR32, UPT, UPT, UR32, 0x6400, URZ ;  /* 0x0000640020207890 */ /* 0x000fe4000fffe0ff */
[----:B------:R-:W-:Y:S01]  /*1bc0*/  UIADD3 UR8, UPT, UPT, UR6, 0xe400, UR8 ;  /* 0x0000e40006087890 */ /* 0x000fe2000fffe008 */
[----:B------:R-:W-:Y:S01]  /*1bd0*/  UMOV UR18, 0x0 ;  /* 0x0000000000127882 */ /* 0x000fe20000000000 */
[----:B------:R-:W-:Y:S01]  /*1be0*/  UMOV UR19, 0x10000000 ;  /* 0x1000000000137882 */ /* 0x000fe20000000000 */
[----:B------:R-:W-:Y:S01]  /*1bf0*/  UMOV UR4, 0x30000 ;  /* 0x0003000000047882 */ /* 0x000fe20000000000 */
[----:B------:R-:W-:Y:S01]  /*1c00*/  UMOV UR12, UR36 ;  /* 0x00000024000c7c82 */ /* 0x000fe20008000000 */
[----:B------:R-:W-:Y:S01]  /*1c10*/  UMOV UR9, UR33 ;  /* 0x0000002100097c82 */ /* 0x000fe20008000000 */
[----:B------:R-:W-:Y:S01]  /*1c20*/  UMOV UR10, UR34 ;  /* 0x00000022000a7c82 */ /* 0x000fe20008000000 */
[----:B------:R-:W-:Y:S01]  /*1c30*/  UTMALDG.3D [UR32], [UR16], desc[UR18] ;  /* 0x00001220100075b4 */ /* 0x000fe20008011000 */
[----:B------:R-:W-:Y:S01]  /*1c40*/  UMOV UR13, UR21 ;  /* 0x00000015000d7c82 */ /* 0x000fe20008000000 */
[----:B------:R2:W-:Y:S02]  /*1c50*/  UTMALDG.3D.MULTICAST [UR8], [UR14], UR4, desc[UR18] ;  /* 0x000012080e0073b4 */ /* 0x0005e40008011804 */
[----:B--2---:R-:W-:Y:S01]  /*1c60*/  UMOV UR4, UR5 ;  /* 0x0000000500047c82 */ /* 0x004fe20008000000 */
[----:B------:R-:W-:Y:S05]  /*1c70*/  BRA.U UP0, `(.L_x_31) ;  /* 0xfffffffd004c7547 */ /* 0x000fea000b83ffff */
.L_x_25:
[----:B------:R-:W-:Y:S01]  /*1c80*/  ULEA UR4, UR5, UR6, 0x3 ;  /* 0x0000000605047291 */ /* 0x000fe2000f8e18ff */
[----:B--2-4-:R-:W-:Y:S01]  /*1c90*/  SHF.L.U32 R0, R12, 0x1f, RZ ;  /* 0x0000001f0c007819 */ /* 0x014fe200000006ff */
[----:B------:R-:W-:Y:S01]  /*1ca0*/  @!P1 SYNCS.ARRIVE.TRANS64.A1T0 RZ, [UR6+0x88], RZ ;  /* 0x000088ffffff99a7 */ /* 0x000fe20008100006 */
[----:B------:R-:W-:-:S06]  /*1cb0*/  UISETP.GT.AND UP0, UPT, UR41, UR40, UPT ;  /* 0x000000282900728c */ /* 0x000fcc000bf04270 */
[----:B-1-3--:R1:W2:Y:S03]  /*1cc0*/  SYNCS.PHASECHK.TRANS64.TRYWAIT P0, [UR4+0x20], R0 ;  /* 0x00002000ff0075a7 */ /* 0x00a2a60008001104 */
[----:B------:R-:W-:Y:S05]  /*1cd0*/  BRA.U !UP0, `(.L_x_32) ;  /* 0x0000000108c07547 */ /* 0x000fea000b800000 */
[----:B------:R-:W-:Y:S01]  /*1ce0*/  UIADD3 UR26, UPT, UPT, UR43, UR13, URZ ;  /* 0x0000000d2b1a7290 */ /* 0x000fe2000fffe0ff */
[----:B------:R-:W-:-:S11]  /*1cf0*/  UMOV UR4, UR5 ;  /* 0x0000000500047c82 */ /* 0x000fd60008000000 */
.L_x_38:
[----:B------:R-:W-:Y:S01]  /*1d00*/  ULEA UR17, UR4, UR6, 0x3 ;  /* 0x0000000604117291 */ /* 0x000fe2000f8e18ff */
[----:B--2---:R-:W-:Y:S01]  /*1d10*/  @!P3 MOV R2, 0xa000 ;  /* 0x0000a0000002b802 */ /* 0x004fe20000000f00 */
[----:B--234-:R-:W-:Y:S10]  /*1d20*/  @P0 BRA `(.L_x_33) ;  /* 0x00000000000c0947 */ /* 0x01cff40003800000 */
[----:B------:R-:W-:-:S04]  /*1d30*/  SHF.L.U32 R3, R12, 0x1f, RZ ;  /* 0x0000001f0c037819 */ /* 0x000fc800000006ff */
[----:B------:R-:W2:Y:S02]  /*1d40*/  SYNCS.PHASECHK.TRANS64.TRYWAIT P0, [UR17+0x20], R3 ;  /* 0x00002003ff0075a7 */ /* 0x000ea40008001111 */
[----:B--2---:R-:W-:Y:S05]  /*1d50*/  @!P0 BRA `(.L_x_34) ;  /* 0x0000007800cc8947 */ /* 0x004fea0003800000 */
.L_x_33:
[----:B------:R2:W-:Y:S01]  /*1d60*/  @!P3 SYNCS.ARRIVE.TRANS64 RZ, [UR17], R2 ;  /* 0x00000002ffffb9a7 */ /* 0x0005e20008000011 */
[----:B------:R-:W-:-:S04]  /*1d70*/  ULOP3.LUT UR5, UR25, 0x2, URZ, 0xfc, !UPT ;  /* 0x0000000219057892 */ /* 0x000fc8000f8efcff */
[----:B------:R-:W-:-:S09]  /*1d80*/  UISETP.NE.AND UP0, UPT, UR5, 0x2, UPT ;  /* 0x000000020500788c */ /* 0x000fd2000bf05270 */
[----:B------:R-:W-:Y:S05]  /*1d90*/  BRA.U UP0, `(.L_x_35) ;  /* 0x0000000100047547 */ /* 0x000fea000b800000 */
[----:B------:R-:W-:Y:S05]  /*1da0*/  BPT.TRAP 0x1 ;  /* 0x000000040000795c */ /* 0x000fea0000300000 */
.L_x_35:
[----:B------:R-:W-:Y:S04]  /*1db0*/  BSSY.RECONVERGENT B0, `(.L_x_36) ;  /* 0x0000003000007945 */ /* 0x000fe80003800200 */
[----:B------:R-:W-:Y:S05]  /*1dc0*/  @P2 BRA `(.L_x_37) ;  /* 0x0000000000042947 */ /* 0x000fea0003800000 */
[----:B------:R-:W-:Y:S05]  /*1dd0*/  BPT.TRAP 0x1 ;  /* 0x000000040000795c */ /* 0x000fea0000300000 */
.L_x_37:
[----:B------:R-:W-:Y:S05]  /*1de0*/  BSYNC.RECONVERGENT B0 ;  /* 0x0000000000007941 */ /* 0x000fea0003800200 */
.L_x_36:
[----:B------:R-:W-:Y:S02]  /*1df0*/  UIADD3 UR5, UPT, UPT, UR4, 0x1, URZ ;  /* 0x0000000104057890 */ /* 0x000fe4000fffe0ff */
[----:B------:R-:W-:Y:S02]  /*1e00*/  USHF.L.U32 UR18, UR13, 0x7, URZ ;  /* 0x000000070d127899 */ /* 0x000fe400080006ff */
[----:B------:R-:W-:Y:S02]  /*1e10*/  UISETP.NE.AND UP0, UPT, UR5, 0x4, UPT ;  /* 0x000000040500788c */ /* 0x000fe4000bf05270 */
[----:B------:R-:W-:Y:S02]  /*1e20*/  UIADD3 UR13, UPT, UPT, UR13, 0x1, URZ ;  /* 0x000000010d0d7890 */ /* 0x000fe4000fffe0ff */
[----:B------:R-:W-:Y:S02]  /*1e30*/  USEL UR8, URZ, 0x1, UP0 ;  /* 0x00000001ff087887 */ /* 0x000fe40008000000 */
[----:B------:R-:W-:-:S02]  /*1e40*/  USEL UR5, UR5, URZ, UP0 ;  /* 0x000000ff05057287 */ /* 0x000fc40008000000 */
[----:B------:R-:W-:Y:S02]  /*1e50*/  UIADD3 UR14, UP0, UPT, UR28, 0x180, URZ ;  /* 0x000001801c0e7890 */ /* 0x000fe4000ff1e0ff */
[----:B------:R-:W-:Y:S01]  /*1e60*/  LOP3.LUT R12, R12, UR8, RZ, 0x3c, !PT ;  /* 0x000000080c0c7c12 */ /* 0x000fe2000f8e3cff */
[----:B------:R-:W-:Y:S02]  /*1e70*/  ULEA UR16, UR4, UR6, 0xd ;  /* 0x0000000604107291 */ /* 0x000fe4000f8e68ff */
[----:B------:R-:W-:Y:S01]  /*1e80*/  UIADD3 UR22, UP1, UPT, UR28, 0x80, URZ ;  /* 0x000000801c167890 */ /* 0x000fe2000ff3e0ff */
[----:B-1----:R-:W-:Y:S01]  /*1e90*/  SHF.L.U32 R0, R12, 0x1f, RZ ;  /* 0x0000001f0c007819 */ /* 0x002fe200000006ff */
[----:B------:R-:W-:Y:S02]  /*1ea0*/  UIADD3.X UR15, UPT, UPT, URZ, UR29, URZ, UP0, !UPT ;  /* 0x0000001dff0f7290 */ /* 0x000fe400087fe4ff */
[----:B------:R-:W-:Y:S02]  /*1eb0*/  ULEA UR8, UR4, UR24, 0xf ;  /* 0x0000001804087291 */ /* 0x000fe4000f8e78ff */
[----:B------:R-:W-:-:S02]  /*1ec0*/  UISETP.NE.AND UP0, UPT, UR13, UR26, UPT ;  /* 0x0000001a0d00728c */ /* 0x000fc4000bf05270 */
[----:B------:R-:W-:Y:S02]  /*1ed0*/  ULEA UR7, UR5, UR6, 0x3 ;  /* 0x0000000605077291 */ /* 0x000fe4000f8e18ff */
[----:B------:R-:W-:Y:S02]  /*1ee0*/  UIADD3 UR16, UPT, UPT, UR16, 0x6400, URZ ;  /* 0x0000640010107890 */ /* 0x000fe4000fffe0ff */
[----:B------:R-:W-:Y:S02]  /*1ef0*/  UIADD3.X UR23, UPT, UPT, URZ, UR29, URZ, UP1, !UPT ;  /* 0x0000001dff177290 */ /* 0x000fe40008ffe4ff */
[----:B------:R-:W-:Y:S01]  /*1f00*/  UIADD3 UR8, UPT, UPT, UR6, 0xe400, UR8 ;  /* 0x0000e40006087890 */ /* 0x000fe2000fffe008 */
[----:B------:R-:W-:Y:S01]  /*1f10*/  UMOV UR30, 0x0 ;  /* 0x00000000001e7882 */ /* 0x000fe20000000000 */
[----:B------:R-:W-:Y:S01]  /*1f20*/  UMOV UR31, 0x10000000 ;  /* 0x10000000001f7882 */ /* 0x000fe20000000000 */
[----:B------:R-:W-:Y:S01]  /*1f30*/  UMOV UR19, UR35 ;  /* 0x0000002300137c82 */ /* 0x000fe20008000000 */
[----:B------:R-:W-:Y:S01]  /*1f40*/  UMOV UR20, UR36 ;  /* 0x0000002400147c82 */ /* 0x000fe20008000000 */
[----:B------:R3:W4:Y:S01]  /*1f50*/  SYNCS.PHASECHK.TRANS64.TRYWAIT P0, [UR7+0x20], R0 ;  /* 0x00002000ff0075a7 */ /* 0x0007220008001107 */
[----:B------:R-:W-:Y:S01]  /*1f60*/  UMOV UR4, 0x30000 ;  /* 0x0003000000047882 */ /* 0x000fe20000000000 */
[----:B------:R-:W-:Y:S01]  /*1f70*/  UMOV UR12, UR36 ;  /* 0x00000024000c7c82 */ /* 0x000fe20008000000 */
[----:B------:R-:W-:Y:S01]  /*1f80*/  UMOV UR9, UR17 ;  /* 0x0000001100097c82 */ /* 0x000fe20008000000 */
[----:B------:R-:W-:Y:S01]  /*1f90*/  UMOV UR10, UR18 ;  /* 0x00000012000a7c82 */ /* 0x000fe20008000000 */
[----:B------:R-:W-:Y:S01]  /*1fa0*/  UTMALDG.3D [UR16], [UR22], desc[UR30] ;  /* 0x00001e10160075b4 */ /* 0x000fe20008011000 */
[----:B------:R1:W-:Y:S02]  /*1fb0*/  UTMALDG.3D.MULTICAST [UR8], [UR14], UR4, desc[UR30] ;  /* 0x00001e080e0073b4 */ /* 0x0003e40008011804 */
[----:B-1----:R-:W-:Y:S01]  /*1fc0*/  UMOV UR4, UR5 ;  /* 0x0000000500047c82 */ /* 0x002fe20008000000 */
[----:B------:R-:W-:Y:S05]  /*1fd0*/  BRA.U UP0, `(.L_x_38) ;  /* 0xfffffffd00487547 */ /* 0x000fea000b83ffff */
.L_x_32:
[C---:B------:R-:W-:Y:S01]  /*1fe0*/  LEA R3, R11.reuse, UR6, 0x3 ;  /* 0x000000060b037c11 */ /* 0x040fe2000f8e18ff */
[----:B------:R-:W-:Y:S01]  /*1ff0*/  NOP ;  /* 0x0000000000007918 */ /* 0x000fe20000000000 */
[----:B-1-3--:R-:W-:Y:S02]  /*2000*/  SHF.L.U32 R0, R10, 0x1f, RZ ;  /* 0x0000001f0a007819 */ /* 0x00afe400000006ff */
[----:B------:R-:W-:Y:S02]  /*2010*/  LEA R4, R11, UR6, 0x4 ;  /* 0x000000060b047c11 */ /* 0x000fe4000f8e20ff */
[----:B--2-4-:R-:W1:Y:S02]  /*2020*/  SYNCS.PHASECHK.TRANS64.TRYWAIT P0, [R3+URZ+0x90], R0 ;  /* 0x00009000030075a7 */ /* 0x014e6400080011ff */
[----:B-1----:R-:W-:Y:S05]  /*2030*/  @!P0 BRA `(.L_x_39) ;  /* 0x00000078002c8947 */ /* 0x002fea0003800000 */
.L_x_135:
[----:B------:R-:W2:Y:S01]  /*2040*/  LDS.128 R4, [R4+0x120] ;  /* 0x0001200004047984 */ /* 0x000ea20000000c00 */
[----:B------:R-:W-:Y:S01]  /*2050*/  UISETP.GE.AND UP0, UPT, UR42, 0x1, UPT ;  /* 0x000000012a00788c */ /* 0x000fe2000bf06270 */
[----:B------:R-:W-:Y:S01]  /*2060*/  @!PT LDS RZ, [RZ] ;  /* 0x00000000fffff984 */ /* 0x000fe20000000800 */
[----:B------:R-:W-:Y:S01]  /*2070*/  @!PT LDS RZ, [RZ] ;  /* 0x00000000fffff984 */ /* 0x000fe20000000800 */
[----:B------:R-:W-:Y:S01]  /*2080*/  @!PT LDS RZ, [RZ] ;  /* 0x00000000fffff984 */ /* 0x000fe20000000800 */
[----:B------:R-:W-:Y:S01]  /*2090*/  @!PT LDS RZ, [RZ] ;  /* 0x00000000fffff984 */ /* 0x000fe20000000800 */
[----:B------:R3:W-:Y:S06]  /*20a0*/  MEMBAR.ALL.CTA ;  /* 0x0000000000007992 */ /* 0x0007ec0000008000 */
[----:B---3--:R-:W3:Y:S01]  /*20b0*/  FENCE.VIEW.ASYNC.S ;  /* 0x00000000000073c6 */ /* 0x008ee20000000000 */
[----:B--2---:R-:W-:-:S13]  /*20c0*/  LOP3.LUT P0, RZ, R6, 0x1, RZ, 0xc0, !PT ;  /* 0x0000000106ff7812 */ /* 0x004fda000780c0ff */
[----:B---3--:R-:W-:Y:S01]  /*20d0*/  VOTEU.ANY UP1, P0 ;  /* 0x0000000000ff7886 */ /* 0x008fe20000020100 */
[----:B------:R-:W-:-:S13]  /*20e0*/  PLOP3.LUT P0, PT, PT, PT, UP1, 0x80, 0x8 ;  /* 0x000000000008781c */ /* 0x000fda0003f0f018 */
[----:B-1----:R-:W-:Y:S02]  /*20f0*/  @P0 LOP3.LUT R0, R5, 0xffff, RZ, 0xc0, !PT ;  /* 0x0000ffff05000812 */ /* 0x002fe400078ec0ff */
[----:B------:R-:W-:Y:S02]  /*2100*/  @P0 MOV R2, R4 ;  /* 0x0000000400020202 */ /* 0x000fe40000000f00 */
[----:B------:R-:W-:Y:S01]  /*2110*/  @P0 R2UR UR7, R0 ;  /* 0x00000000000702ca */ /* 0x000fe200000e0000 */
[----:B------:R-:W-:Y:S01]  /*2120*/  VIADD R0, R3, 0xa0 ;  /* 0x000000a003007836 */ /* 0x000fe20000000000 */
[----:B------:R-:W-:Y:S02]  /*2130*/  @P0 SHF.R.U32.HI R4, RZ, 0x10, R5 ;  /* 0x00000010ff040819 */ /* 0x000fe40000011605 */
[----:B------:R-:W-:Y:S02]  /*2140*/  @P0 R2UR UR8, R2 ;  /* 0x00000000020802ca */ /* 0x000fe400000e0000 */
[----:B------:R-:W-:-:S02]  /*2150*/  PRMT R0, RZ, 0x654, R0 ;  /* 0x00000654ff007816 */ /* 0x000fc40000000000 */
[----:B------:R-:W-:Y:S02]  /*2160*/  @P0 R2UR UR4, R4 ;  /* 0x00000000040402ca */ /* 0x000fe400000e0000 */
[----:B------:R1:W-:Y:S03]  /*2170*/  SYNCS.ARRIVE.TRANS64.RED.A1T0 RZ, [R0+URZ], RZ ;  /* 0x000000ff00ff79a7 */ /* 0x0003e600081004ff */
[----:B------:R-:W-:-:S04]  /*2180*/  @UP1 UMOV UR27, UR7 ;  /* 0x00000007001b1c82 */ /* 0x000fc80008000000 */
[----:B------:R-:W-:-:S04]  /*2190*/  @UP1 UMOV UR37, UR8 ;  /* 0x0000000800251c82 */ /* 0x000fc80008000000 */
[----:B------:R-:W-:Y:S01]  /*21a0*/  @UP1 UMOV UR36, UR4 ;  /* 0x0000000400241c82 */ /* 0x000fe20008000000 */
[----:B------:R-:W-:Y:S05]  /*21b0*/  BRA.U !UP0, `(.L_x_40) ;  /* 0x0000000108d47547 */ /* 0x000fea000b800000 */
[----:B------:R-:W2:Y:S01]  /*21c0*/  LDCU.128 UR12, c[0x0][0xb10] ;  /* 0x00016200ff0c77ac */ /* 0x000ea20008000c00 */
[----:B------:R-:W3:Y:S01]  /*21d0*/  LDCU UR26, c[0x0][0xb20] ;  /* 0x00016400ff1a77ac */ /* 0x000ee20008000800 */
[----:B------:R-:W4:Y:S01]  /*21e0*/  LDCU UR20, c[0x0][0xb0c] ;  /* 0x00016180ff1477ac */ /* 0x000f220008000800 */
[----:B------:R-:W1:Y:S01]  /*21f0*/  LDCU.64 UR10, c[0x0][0xb28] ;  /* 0x00016500ff0a77ac */ /* 0x000e620008000a00 */
[----:B------:R-:W-:Y:S02]  /*2200*/  UISETP.NE.AND UP3, UPT, UR42, 0x1, UPT ;  /* 0x000000012a00788c */ /* 0x000fe4000bf65270 */
[----:B--2---:R-:W-:Y:S02]  /*2210*/  UIMAD.WIDE.U32 UR16, UR38, UR15, URZ ;  /* 0x0000000f261072a5 */ /* 0x004fe4000f8e00ff */
[----:B------:R-:W-:Y:S02]  /*2220*/  UIMAD.WIDE.U32 UR8, UR39, UR12, URZ ;  /* 0x0000000c270872a5 */ /* 0x000fe4000f8e00ff */
[----:B------:R-:W-:-:S02]  /*2230*/  UISETP.NE.AND UP0, UPT, UR14, 0x1, UPT ;  /* 0x000000010e00788c */ /* 0x000fc4000bf05270 */
[----:B------:R-:W-:Y:S01]  /*2240*/  UIMAD.WIDE.U32 UR22, UR27, UR15, URZ ;  /* 0x0000000f1b1672a5 */ /* 0x000fe2000f8e00ff */
[----:B------:R-:W-:Y:S02]  /*2250*/  UMOV UR16, UR17 ;  /* 0x0000001100107c82 */ /* 0x000fe40008000000 */
[----:B------:R-:W-:Y:S01]  /*2260*/  UMOV UR8, UR9 ;  /* 0x0000000900087c82 */ /* 0x000fe20008000000 */
[----:B---3--:R-:W-:Y:S02]  /*2270*/  USHF.R.U32.HI UR16, URZ, UR26, UR16 ;  /* 0x0000001aff107299 */ /* 0x008fe40008011610 */
[----:B----4-:R-:W-:Y:S02]  /*2280*/  UISETP.NE.AND UP2, UPT, UR20, 0x1, UPT ;  /* 0x000000011400788c */ /* 0x010fe4000bf45270 */
[----:B------:R-:W-:Y:S02]  /*2290*/  USHF.R.U32.HI UR8, URZ, UR13, UR8 ;  /* 0x0000000dff087299 */ /* 0x000fe40008011608 */
[----:B------:R-:W-:-:S02]  /*22a0*/  USEL UR7, UR38, UR16, !UP0 ;  /* 0x0000001026077287 */ /* 0x000fc4000c000000 */
[----:B------:R-:W-:Y:S02]  /*22b0*/  USEL UR8, UR39, UR8, !UP2 ;  /* 0x0000000827087287 */ /* 0x000fe4000d000000 */
[----:B-1----:R-:W-:Y:S01]  /*22c0*/  UIMAD.WIDE.U32 UR16, UR7, UR10, URZ ;  /* 0x0000000a071072a5 */ /* 0x002fe2000f8e00ff */
[----:B------:R-:W-:Y:S01]  /*22d0*/  UMOV UR4, UR23 ;  /* 0x0000001700047c82 */ /* 0x000fe20008000000 */
[----:B------:R-:W-:Y:S02]  /*22e0*/  UIMAD.WIDE.U32 UR18, UR37, UR12, URZ ;  /* 0x0000000c251272a5 */ /* 0x000fe4000f8e00ff */
[----:B------:R-:W-:-:S03]  /*22f0*/  UIMAD.WIDE.U32 UR22, UR8, UR10, URZ ;  /* 0x0000000a081672a5 */ /* 0x000fc6000f8e00ff */
[----:B------:R-:W-:Y:S01]  /*2300*/  UMOV UR16, UR17 ;  /* 0x0000001100107c82 */ /* 0x000fe20008000000 */
[----:B------:R-:W-:Y:S02]  /*2310*/  USHF.R.U32.HI UR4, URZ, UR26, UR4 ;  /* 0x0000001aff047299 */ /* 0x000fe40008011604 */
[----:B------:R-:W-:Y:S01]  /*2320*/  @UP3 USHF.R.U32.HI UR7, URZ, UR11, UR16 ;  /* 0x0000000bff073299 */ /* 0x000fe20008011610 */
[----:B------:R-:W-:Y:S01]  /*2330*/  UMOV UR18, UR19 ;  /* 0x0000001300127c82 */ /* 0x000fe20008000000 */
[----:B------:R-:W-:Y:S01]  /*2340*/  UMOV UR22, UR23 ;  /* 0x0000001700167c82 */ /* 0x000fe20008000000 */
[----:B------:R-:W-:Y:S02]  /*2350*/  USHF.R.U32.HI UR13, URZ, UR13, UR18 ;  /* 0x0000000dff0d7299 */ /* 0x000fe40008011612 */
[----:B------:R-:W-:Y:S02]  /*2360*/  USEL UR4, UR27, UR4, !UP0 ;  /* 0x000000041b047287 */ /* 0x000fe4000c000000 */
[----:B------:R-:W-:-:S02]  /*2370*/  @UP3 USHF.R.U32.HI UR8, URZ, UR11, UR22 ;  /* 0x0000000bff083299 */ /* 0x000fc40008011616 */
[----:B------:R-:W-:Y:S02]  /*2380*/  UIMAD UR9, UR42, UR7, URZ ;  /* 0x000000072a0972a4 */ /* 0x000fe4000f8e02ff */
[----:B------:R-:W-:Y:S02]  /*2390*/  USEL UR7, UR37, UR13, !UP2 ;  /* 0x0000000d25077287 */ /* 0x000fe4000d000000 */
[----:B------:R-:W-:Y:S02]  /*23a0*/  UIMAD UR12, UR42, UR8, URZ ;  /* 0x000000082a0c72a4 */ /* 0x000fe4000f8e02ff */
[----:B------:R-:W-:Y:S02]  /*23b0*/  UISETP.GE.AND UP0, UPT, UR4, UR9, UPT ;  /* 0x000000090400728c */ /* 0x000fe4000bf06270 */
[----:B------:R-:W-:Y:S02]  /*23c0*/  UIMAD.WIDE.U32 UR16, UR4, UR10, URZ ;  /* 0x0000000a041072a5 */ /* 0x000fe4000f8e00ff */
[----:B------:R-:W-:-:S02]  /*23d0*/  UISETP.GE.OR UP0, UPT, UR7, UR12, UP0 ;  /* 0x0000000c0700728c */ /* 0x000fc40008706670 */
[----:B------:R-:W-:Y:S02]  /*23e0*/  UIMAD.WIDE.U32 UR12, UR7, UR10, URZ ;  /* 0x0000000a070c72a5 */ /* 0x000fe4000f8e00ff */
[----:B------:R-:W-:Y:S01]  /*23f0*/  UIADD3 UR15, UPT, UPT, -UR4, URZ, URZ ;  /* 0x000000ff040f7290 */ /* 0x000fe2000fffe1ff */
[----:B------:R-:W-:Y:S01]  /*2400*/  UMOV UR10, UR17 ;  /* 0x00000011000a7c82 */ /* 0x000fe20008000000 */
[----:B------:R-:W-:Y:S02]  /*2410*/  UIADD3 UR12, UPT, UPT, -UR7, URZ, URZ ;  /* 0x000000ff070c7290 */ /* 0x000fe4000fffe1ff */
[----:B------:R-:W-:-:S03]  /*2420*/  USHF.R.U32.HI UR10, URZ, UR11, UR10 ;  /* 0x0000000bff0a7299 */ /* 0x000fc6000801160a */
[----:B------:R-:W-:Y:S01]  /*2430*/  @!UP0 UMOV UR9, UR13 ;  /* 0x0000000d00098c82 */ /* 0x000fe20008000000 */
[----:B------:R-:W-:Y:S02]  /*2440*/  UIMAD UR15, UR14, UR15, UR27 ;  /* 0x0000000f0e0f72a4 */ /* 0x000fe4000f8e021b */
[----:B------:R-:W-:Y:S02]  /*2450*/  USEL UR10, UR4, UR10, !UP3 ;  /* 0x0000000a040a7287 */ /* 0x000fe4000d800000 */
[----:B------:R-:W-:Y:S02]  /*2460*/  @!UP0 USHF.R.U32.HI UR9, URZ, UR11, UR9 ;  /* 0x0000000bff098299 */ /* 0x000fe40008011609 */
[----:B------:R-:W-:Y:S02]  /*2470*/  UIADD3 UR11, UPT, UPT, -UR10, URZ, URZ ;  /* 0x000000ff0a0b7290 */ /* 0x000fe4000fffe1ff */
[----:B------:R-:W-:Y:S02]  /*2480*/  @!UP0 USEL UR9, UR7, UR9, !UP3 ;  /* 0x0000000907098287 */ /* 0x000fe4000d800000 */
[----:B------:R-:W-:-:S02]  /*2490*/  UIMAD UR11, UR42, UR11, UR4 ;  /* 0x0000000b2a0b72a4 */ /* 0x000fc4000f8e0204 */
[----:B------:R-:W-:Y:S02]  /*24a0*/  @!UP0 UIADD3 UR10, UPT, UPT, UR10, -UR9, URZ ;  /* 0x800000090a0a8290 */ /* 0x000fe4000fffe0ff */
[----:B------:R-:W-:Y:S02]  /*24b0*/  @!UP0 UIMAD UR9, UR11, UR8, UR9 ;  /* 0x000000080b0982a4 */ /* 0x000fe4000f8e0209 */
[----:B------:R-:W-:Y:S02]  /*24c0*/  @!UP0 UIMAD UR4, UR42, UR10, UR7 ;  /* 0x0000000a2a0482a4 */ /* 0x000fe4000f8e0207 */
[----:B------:R-:W-:Y:S02]  /*24d0*/  UIMAD UR8, UR20, UR12, UR37 ;  /* 0x0000000c140872a4 */ /* 0x000fe4000f8e0225 */
[----:B------:R-:W-:Y:S01]  /*24e0*/  UIMAD UR27, UR4, UR14, UR15 ;  /* 0x0000000e041b72a4 */ /* 0x000fe2000f8e020f */
[----:B------:R-:W-:Y:S02]  /*24f0*/  @!UP0 UMOV UR7, UR9 ;  /* 0x0000000900078c82 */ /* 0x000fe40008000000 */
[----:B------:R-:W-:-:S12]  /*2500*/  UIMAD UR37, UR7, UR20, UR8 ;  /* 0x00000014072572a4 */ /* 0x000fd8000f8e0208 */
.L_x_40:
[----:B------:R-:W2:Y:S02]  /*2510*/  LDCU UR4, c[0x0][0xb30] ;  /* 0x00016600ff0477ac */ /* 0x000ea40008000800 */
[----:B--2---:R-:W-:-:S09]  /*2520*/  UISETP.NE.AND UP0, UPT, UR4, 0x1, UPT ;  /* 0x000000010400788c */ /* 0x004fd2000bf05270 */
[----:B------:R-:W-:Y:S05]  /*2530*/  BRA.U UP0, `(.L_x_41) ;  /* 0x0000000100447547 */ /* 0x000fea000b800000 */
[----:B------:R-:W2:Y:S01]  /*2540*/  LDCU.128 UR12, c[0x0][0xb10] ;  /* 0x00016200ff0c77ac */ /* 0x000ea20008000c00 */
[----:B------:R-:W3:Y:S01]  /*2550*/  LDCU UR16, c[0x0][0xb0c] ;  /* 0x00016180ff1077ac */ /* 0x000ee20008000800 */
[----:B------:R-:W4:Y:S01]  /*2560*/  LDCU UR17, c[0x0][0xb20] ;  /* 0x00016400ff1177ac */ /* 0x000f220008000800 */
[----:B--2---:R-:W-:Y:S02]  /*2570*/  UIMAD.WIDE.U32 UR10, UR37, UR12, URZ ;  /* 0x0000000c250a72a5 */ /* 0x004fe4000f8e00ff */
[----:B------:R-:W-:Y:S02]  /*2580*/  UIMAD.WIDE.U32 UR8, UR27, UR15, URZ ;  /* 0x0000000f1b0872a5 */ /* 0x000fe4000f8e00ff */
[----:B---3--:R-:W-:Y:S02]  /*2590*/  UISETP.NE.AND UP2, UPT, UR16, 0x1, UPT ;  /* 0x000000011000788c */ /* 0x008fe4000bf45270 */
[----:B------:R-:W-:Y:S01]  /*25a0*/  UISETP.NE.AND UP0, UPT, UR14, 0x1, UPT ;  /* 0x000000010e00788c */ /* 0x000fe2000bf05270 */
[----:B------:R-:W-:-:S02]  /*25b0*/  UMOV UR7, UR11 ;  /* 0x0000000b00077c82 */ /* 0x000fc40008000000 */
[----:B------:R-:W-:Y:S01]  /*25c0*/  UMOV UR4, UR9 ;  /* 0x0000000900047c82 */ /* 0x000fe20008000000 */
[----:B------:R-:W-:Y:S02]  /*25d0*/  USHF.R.U32.HI UR7, URZ, UR13, UR7 ;  /* 0x0000000dff077299 */ /* 0x000fe40008011607 */
[----:B----4-:R-:W-:Y:S02]  /*25e0*/  USHF.R.U32.HI UR4, URZ, UR17, UR4 ;  /* 0x00000011ff047299 */ /* 0x010fe40008011604 */
[----:B------:R-:W-:Y:S02]  /*25f0*/  USEL UR7, UR37, UR7, !UP2 ;  /* 0x0000000725077287 */ /* 0x000fe4000d000000 */
[----:B------:R-:W-:-:S04]  /*2600*/  USEL UR4, UR27, UR4, !UP0 ;  /* 0x000000041b047287 */ /* 0x000fc8000c000000 */
[----:B------:R-:W-:Y:S02]  /*2610*/  UIADD3 UR8, UPT, UPT, UR7, -UR4, URZ ;  /* 0x8000000407087290 */ /* 0x000fe4000fffe0ff */
[----:B------:R-:W-:Y:S02]  /*2620*/  UIADD3 UR4, UPT, UPT, -UR7, UR4, URZ ;  /* 0x0000000407047290 */ /* 0x000fe4000fffe1ff */
[----:B------:R-:W-:Y:S02]  /*2630*/  UIMAD UR27, UR8, UR14, UR27 ;  /* 0x0000000e081b72a4 */ /* 0x000fe4000f8e021b */
[----:B------:R-:W-:-:S12]  /*2640*/  UIMAD UR37, UR4, UR16, UR37 ;  /* 0x00000010042572a4 */ /* 0x000fd8000f8e0225 */
.L_x_41:
[----:B------:R-:W-:Y:S01]  /*2650*/  VIADD R11, R11, 0x1 ;  /* 0x000000010b0b7836 */ /* 0x000fe20000000000 */
[----:B------:R-:W-:Y:S02]  /*2660*/  R2UR UR7, R77 ;  /* 0x000000004d0772ca */ /* 0x000fe400000e0000 */
[----:B------:R-:W-:Y:S02]  /*2670*/  R2UR UR4, R76 ;  /* 0x000000004c0472ca */ /* 0x000fe400000e0000 */
[C---:B------:R-:W-:Y:S02]  /*2680*/  ISETP.NE.AND P0, PT, R11.reuse, 0x2, PT ;  /* 0x000000020b00780c */ /* 0x040fe40003f05270 */
[----:B------:R-:W-:Y:S02]  /*2690*/  PLOP3.LUT P1, PT, PT, PT, PT, 0x80, 0x8 ;  /* 0x000000000008781c */ /* 0x000fe40003f2f070 */
[----:B-1----:R-:W-:Y:S02]  /*26a0*/  SEL R0, RZ, 0x1, P0 ;  /* 0x00000001ff007807 */ /* 0x002fe40000000000 */
[----:B------:R-:W-:-:S02]  /*26b0*/  SEL R11, R11, RZ, P0 ;  /* 0x000000ff0b0b7207 */ /* 0x000fc40000000000 */
[----:B------:R-:W-:Y:S01]  /*26c0*/  LOP3.LUT R10, R10, R0, RZ, 0x3c, !PT ;  /* 0x000000000a0a7212 */ /* 0x000fe200078e3cff */
[----:B------:R-:W-:Y:S02]  /*26d0*/  UIADD3 UR30, UPT, UPT, UR37, UR7, URZ ;  /* 0x00000007251e7290 */ /* 0x000fe4000fffe0ff */
[----:B------:R-:W-:Y:S01]  /*26e0*/  UIADD3 UR31, UPT, UPT, UR27, UR4, URZ ;  /* 0x000000041b1f7290 */ /* 0x000fe2000fffe0ff */
[----:B------:R-:W-:Y:S11]  /*26f0*/  BRA.U UP1, `(.L_x_42) ;  /* 0xfffffff1013c7547 */ /* 0x000ff6000b83ffff */
[----:B------:R-:W-:Y:S01]  /*2700*/  UIADD3 UR7, UPT, UPT, UR6, 0x20, URZ ;  /* 0x0000002006077890 */ /* 0x000fe2000fffe0ff */
[----:B------:R-:W-:-:S03]  /*2710*/  SHF.L.U32 R2, R12, 0x1f, RZ ;  /* 0x0000001f0c027819 */ /* 0x000fc600000006ff */
[----:B------:R-:W-:-:S09]  /*2720*/  ULEA UR4, UR5, UR7, 0x3 ;  /* 0x0000000705047291 */ /* 0x000fd2000f8e18ff */
[----:B------:R-:W1:Y:S02]  /*2730*/  SYNCS.PHASECHK.TRANS64.TRYWAIT P0, [UR4], R2 ;  /* 0x00000002ff0075a7 */ /* 0x000e640008001104 */
[----:B-1----:R-:W-:Y:S05]  /*2740*/  @!P0 BRA `(.L_x_43) ;  /* 0x00000070007c8947 */ /* 0x002fea0003800000 */
.L_x_137:
[----:B------:R-:W-:-:S04]  /*2750*/  UIADD3 UR4, UPT, UPT, UR5, 0x1, URZ ;  /* 0x0000000105047890 */ /* 0x000fc8000fffe0ff */
[----:B------:R-:W-:-:S04]  /*2760*/  UISETP.NE.AND UP0, UPT, UR4, 0x4, UPT ;  /* 0x000000040400788c */ /* 0x000fc8000bf05270 */
[----:B------:R-:W-:Y:S02]  /*2770*/  USEL UR6, URZ, 0x1, UP0 ;  /* 0x00000001ff067887 */ /* 0x000fe40008000000 */
[----:B------:R-:W-:-:S04]  /*2780*/  USEL UR4, UR4, URZ, UP0 ;  /* 0x000000ff04047287 */ /* 0x000fc80008000000 */
[----:B------:R-:W-:Y:S01]  /*2790*/  ULEA UR5, UR4, UR7, 0x3 ;  /* 0x0000000704057291 */ /* 0x000fe2000f8e18ff */
[----:B-1----:R-:W-:-:S04]  /*27a0*/  LOP3.LUT R2, R12, UR6, RZ, 0x3c, !PT ;  /* 0x000000060c027c12 */ /* 0x002fc8000f8e3cff */
[----:B------:R-:W-:-:S04]  /*27b0*/  SHF.L.U32 R3, R2, 0x1f, RZ ;  /* 0x0000001f02037819 */ /* 0x000fc800000006ff */
[----:B------:R-:W1:Y:S02]  /*27c0*/  SYNCS.PHASECHK.TRANS64.TRYWAIT P0, [UR5], R3 ;  /* 0x00000003ff0075a7 */ /* 0x000e640008001105 */
[----:B-1----:R-:W-:Y:S05]  /*27d0*/  @!P0 BRA `(.L_x_44) ;  /* 0x0000007000708947 */ /* 0x002fea0003800000 */
.L_x_139:
[----:B------:R-:W-:-:S04]  /*27e0*/  UIADD3 UR4, UPT, UPT, UR4, 0x1, URZ ;  /* 0x0000000104047890 */ /* 0x000fc8000fffe0ff */
[----:B------:R-:W-:-:S04]  /*27f0*/  UISETP.NE.AND UP0, UPT, UR4, 0x4, UPT ;  /* 0x000000040400788c */ /* 0x000fc8000bf05270 */
[----:B------:R-:W-:Y:S02]  /*2800*/  USEL UR6, URZ, 0x1, UP0 ;  /* 0x00000001ff067887 */ /* 0x000fe40008000000 */
[----:B------:R-:W-:-:S04]  /*2810*/  USEL UR4, UR4, URZ, UP0 ;  /* 0x000000ff04047287 */ /* 0x000fc80008000000 */
[----:B------:R-:W-:Y:S01]  /*2820*/  ULEA UR5, UR4, UR7, 0x3 ;  /* 0x0000000704057291 */ /* 0x000fe2000f8e18ff */
[----:B------:R-:W-:-:S04]  /*2830*/  LOP3.LUT R2, R2, UR6, RZ, 0x3c, !PT ;  /* 0x0000000602027c12 */ /* 0x000fc8000f8e3cff */
[----:B-1----:R-:W-:-:S04]  /*2840*/  SHF.L.U32 R3, R2, 0x1f, RZ ;  /* 0x0000001f02037819 */ /* 0x002fc800000006ff */
[----:B------:R-:W1:Y:S02]  /*2850*/  SYNCS.PHASECHK.TRANS64.TRYWAIT P0, [UR5], R3 ;  /* 0x00000003ff0075a7 */ /* 0x000e640008001105 */
[----:B-1----:R-:W-:Y:S05]  /*2860*/  @!P0 BRA `(.L_x_45) ;  /* 0x0000007000648947 */ /* 0x002fea0003800000 */
.L_x_141:
[----:B------:R-:W-:-:S04]  /*2870*/  UIADD3 UR4, UPT, UPT, UR4, 0x1, URZ ;  /* 0x0000000104047890 */ /* 0x000fc8000fffe0ff */
[----:B------:R-:W-:-:S04]  /*2880*/  UISETP.NE.AND UP0, UPT, UR4, 0x4, UPT ;  /* 0x000000040400788c */ /* 0x000fc8000bf05270 */
[----:B------:R-:W-:Y:S02]  /*2890*/  USEL UR5, URZ, 0x1, UP0 ;  /* 0x00000001ff057887 */ /* 0x000fe40008000000 */
[----:B------:R-:W-:-:S04]  /*28a0*/  USEL UR4, UR4, URZ, UP0 ;  /* 0x000000ff04047287 */ /* 0x000fc80008000000 */
[----:B------:R-:W-:Y:S01]  /*28b0*/  ULEA UR4, UR4, UR7, 0x3 ;  /* 0x0000000704047291 */ /* 0x000fe2000f8e18ff */
[----:B------:R-:W-:-:S04]  /*28c0*/  LOP3.LUT R2, R2, UR5, RZ, 0x3c, !PT ;  /* 0x0000000502027c12 */ /* 0x000fc8000f8e3cff */
[----:B------:R-:W-:Y:S01]  /*28d0*/  SHF.L.U32 R2, R2, 0x1f, RZ ;  /* 0x0000001f02027819 */ /* 0x000fe200000006ff */
[----:B-1----:R-:W-:-:S07]  /*28e0*/  IMAD.U32 R0, RZ, RZ, UR4 ;  /* 0x00000004ff007e24 */ /* 0x002fce000f8e00ff */
.L_x_46:
[----:B-1----:R1:W2:Y:S02]  /*28f0*/  SYNCS.PHASECHK.TRANS64.TRYWAIT P0, [R0+URZ], R2 ;  /* 0x00000002000075a7 */ /* 0x0022a400080011ff */
[----:B--2---:R-:W-:Y:S05]  /*2900*/  @!P0 NANOSLEEP.SYNCS 0x989680 ;  /* 0x009896800000895d */ /* 0x004fea0003900000 */
[----:B------:R-:W2:Y:S02]  /*2910*/  @!P0 SYNCS.PHASECHK.TRANS64 P0, [R0+URZ], R2 ;  /* 0x00000002000085a7 */ /* 0x000ea400080010ff */
[----:B--2---:R-:W-:Y:S05]  /*2920*/  @P0 EXIT ;  /* 0x000000000000094d */ /* 0x004fea0003800000 */
[----:B------:R-:W-:Y:S05]  /*2930*/  BRA `(.L_x_46) ;  /* 0xfffffffc00ec7947 */ /* 0x000fea000383ffff */
.L_x_22:
[----:B------:R-:W-:-:S04]  /*2940*/  UISETP.NE.AND UP0, UPT, UR45, URZ, UPT ;  /* 0x000000ff2d00728c */ /* 0x000fc8000bf05270 */
[----:B------:R-:W-:-:S09]  /*2950*/  UISETP.NE.OR UP0, UPT, UR18, 0x1, UP0 ;  /* 0x000000011200788c */ /* 0x000fd20008705670 */
[----:B------:R-:W-:Y:S05]  /*2960*/  BRA.U UP0, `(.L_x_47) ;  /* 0x0000000500487547 */ /* 0x000fea000b800000 */
[----:B------:R-:W-:Y:S01]  /*2970*/  ISETP.GE.U32.AND P2, PT, R0, 0x2, PT ;  /* 0x000000020000780c */ /* 0x000fe20003f46070 */
[----:B------:R-:W-:Y:S01]  /*2980*/  IMAD.MOV.U32 R12, RZ, RZ, 0x1 ;  /* 0x00000001ff0c7424 */ /* 0x000fe200078e00ff */
[----:B------:R-:W-:Y:S02]  /*2990*/  CS2R R10, SRZ ;  /* 0x00000000000a7805 */ /* 0x000fe4000001ff00 */
[----:B------:R-:W-:Y:S01]  /*29a0*/  CS2R R8, SRZ ;  /* 0x0000000000087805 */ /* 0x000fe2000001ff00 */
[----:B------:R-:W-:Y:S01]  /*29b0*/  UMOV UR6, 0x400 ;  /* 0x0000040000067882 */ /* 0x000fe20000000000 */
[----:B------:R-:W-:Y:S01]  /*29c0*/  UMOV UR5, URZ ;  /* 0x000000ff00057c82 */ /* 0x000fe20008000000 */
[----:B------:R-:W-:-:S12]  /*29d0*/  ULEA UR6, UR45, UR6, 0x18 ;  /* 0x000000062d067291 */ /* 0x000fd8000f8ec0ff */
.L_x_51:
[----:B------:R-:W-:Y:S02]  /*29e0*/  LEA R2, R8, UR6, 0x3 ;  /* 0x0000000608027c11 */ /* 0x000fe4000f8e18ff */
[----:B------:R-:W-:-:S03]  /*29f0*/  SHF.L.U32 R4, R9, 0x1f, RZ ;  /* 0x0000001f09047819 */ /* 0x000fc600000006ff */
[----:B------:R-:W-:Y:S01]  /*2a00*/  VIADD R5, R2, 0x100 ;  /* 0x0000010002057836 */ /* 0x000fe20000000000 */
[----:B------:R-:W2:Y:S02]  /*2a10*/  SYNCS.PHASECHK.TRANS64.TRYWAIT P0, [R2+URZ+0xf0], R4 ;  /* 0x0000f004020075a7 */ /* 0x000ea400080011ff */
[----:B--2---:R-:W-:Y:S05]  /*2a20*/  @!P0 BRA `(.L_x_48) ;  /* 0x00000070000c8947 */ /* 0x004fea0003800000 */
.L_x_142:
[----:B------:R-:W-:Y:S01]  /*2a30*/  ULEA UR4, UR5, UR6, 0x3 ;  /* 0x0000000605047291 */ /* 0x000fe2000f8e18ff */
[----:B--2---:R-:W-:Y:S01]  /*2a40*/  PRMT R2, RZ, 0x654, R5 ;  /* 0x00000654ff027816 */ /* 0x004fe20000000005 */
[----:B------:R-:W-:Y:S01]  /*2a50*/  @!P2 IMAD.MOV.U32 R4, RZ, RZ, 0x10 ;  /* 0x00000010ff04a424 */ /* 0x000fe200078e00ff */
[----:B------:R-:W-:Y:S01]  /*2a60*/  SHF.L.U32 R5, R12, 0x1f, RZ ;  /* 0x0000001f0c057819 */ /* 0x000fe200000006ff */
[----:B------:R-:W-:Y:S01]  /*2a70*/  UIADD3 UR7, UPT, UPT, UR4, 0x90, URZ ;  /* 0x0000009004077890 */ /* 0x000fe2000fffe0ff */
[----:B------:R2:W-:Y:S05]  /*2a80*/  SYNCS.ARRIVE.TRANS64.RED.A1T0 RZ, [R2+URZ], RZ ;  /* 0x000000ff02ff79a7 */ /* 0x0005ea00081004ff */
[----:B------:R-:W-:Y:S01]  /*2a90*/  IMAD.U32 R6, RZ, RZ, UR7 ;  /* 0x00000007ff067e24 */ /* 0x000fe2000f8e00ff */
[----:B------:R-:W3:Y:S04]  /*2aa0*/  SYNCS.PHASECHK.TRANS64.TRYWAIT P0, [UR4+0xa0], R5 ;  /* 0x0000a005ff0075a7 */ /* 0x000ee80008001104 */
[----:B------:R-:W-:Y:S01]  /*2ab0*/  PRMT R6, R0, 0x654, R6 ;  /* 0x0000065400067816 */ /* 0x000fe20000000006 */
[----:B--23--:R-:W-:Y:S06]  /*2ac0*/  @!P0 BRA `(.L_x_49) ;  /* 0x0000006c00f88947 */ /* 0x00cfec0003800000 */
.L_x_144:
[----:B------:R-:W-:Y:S01]  /*2ad0*/  ULEA UR8, UR5, UR6, 0x4 ;  /* 0x0000000605087291 */ /* 0x000fe2000f8e20ff */
[----:B------:R-:W-:Y:S01]  /*2ae0*/  SEL R3, R6, R3, !P2 ;  /* 0x0000000306037207 */ /* 0x000fe20005000000 */
[----:B------:R-:W-:Y:S01]  /*2af0*/  UIADD3 UR9, UPT, UPT, UR4, 0x90, URZ ;  /* 0x0000009004097890 */ /* 0x000fe2000fffe0ff */
[----:B--2---:R-:W-:Y:S01]  /*2b00*/  LEA R2, R11, UR6, 0x3 ;  /* 0x000000060b027c11 */ /* 0x004fe2000f8e18ff */
[----:B------:R-:W-:Y:S01]  /*2b10*/  UIADD3 UR8, UPT, UPT, UR8, 0x120, URZ ;  /* 0x0000012008087890 */ /* 0x000fe2000fffe0ff */
[----:B------:R2:W-:Y:S01]  /*2b20*/  @!P2 SYNCS.ARRIVE.TRANS64.RED RZ, [R3+URZ], R4 ;  /* 0x0000000403ffa9a7 */ /* 0x0005e200080004ff */
[----:B------:R-:W-:Y:S01]  /*2b30*/  UIADD3 UR4, UPT, UPT, UR5, 0x1, URZ ;  /* 0x0000000105047890 */ /* 0x000fe2000fffe0ff */
[----:B------:R-:W-:-:S03]  /*2b40*/  VIADD R8, R8, 0x1 ;  /* 0x0000000108087836 */ /* 0x000fc60000000000 */
[----:B------:R-:W-:Y:S02]  /*2b50*/  UISETP.NE.AND UP0, UPT, UR4, 0x2, UPT ;  /* 0x000000020400788c */ /* 0x000fe4000bf05270 */
[----:B------:R-:W-:Y:S01]  /*2b60*/  ISETP.NE.AND P0, PT, R8, 0x2, PT ;  /* 0x000000020800780c */ /* 0x000fe20003f05270 */
[----:B------:R-:W-:Y:S06]  /*2b70*/  UGETNEXTWORKID.BROADCAST [UR8], [UR9] ;  /* 0x00000000080073ca */ /* 0x000fec0008000100 */
[----:B------:R-:W-:Y:S02]  /*2b80*/  USEL UR7, URZ, 0x1, UP0 ;  /* 0x00000001ff077887 */ /* 0x000fe40008000000 */
[----:B------:R-:W-:-:S04]  /*2b90*/  USEL UR5, UR4, URZ, UP0 ;  /* 0x000000ff04057287 */ /* 0x000fc80008000000 */
[----:B------:R-:W-:Y:S02]  /*2ba0*/  LOP3.LUT R12, R12, UR7, RZ, 0x3c, !PT ;  /* 0x000000070c0c7c12 */ /* 0x000fe4000f8e3cff */
[----:B--2---:R-:W-:-:S04]  /*2bb0*/  SHF.L.U32 R4, R10, 0x1f, RZ ;  /* 0x0000001f0a047819 */ /* 0x004fc800000006ff */
[----:B------:R-:W2:Y:S02]  /*2bc0*/  SYNCS.PHASECHK.TRANS64.TRYWAIT P1, [R2+URZ+0x90], R4 ;  /* 0x00009004020075a7 */ /* 0x000ea400080211ff */
[----:B--2---:R-:W-:Y:S05]  /*2bd0*/  @!P1 BRA `(.L_x_50) ;  /* 0x0000006c00cc9947 */ /* 0x004fea0003800000 */
.L_x_145:
[C---:B--2---:R-:W-:Y:S01]  /*2be0*/  LEA R4, R11.reuse, UR6, 0x4 ;  /* 0x000000060b047c11 */ /* 0x044fe2000f8e20ff */
[----:B------:R-:W-:Y:S01]  /*2bf0*/  VIADD R2, R2, 0xa0 ;  /* 0x000000a002027836 */ /* 0x000fe20000000000 */
[----:B------:R-:W-:Y:S01]  /*2c00*/  SEL R8, R8, RZ, P0 ;  /* 0x000000ff08087207 */ /* 0x000fe20000000000 */
[----:B------:R-:W-:-:S03]  /*2c10*/  VIADD R11, R11, 0x1 ;  /* 0x000000010b0b7836 */ /* 0x000fc60000000000 */
[----:B------:R-:W2:Y:S01]  /*2c20*/  LDS.128 R4, [R4+0x120] ;  /* 0x0001200004047984 */ /* 0x000ea20000000c00 */
[----:B------:R-:W-:Y:S02]  /*2c30*/  PRMT R2, RZ, 0x654, R2 ;  /* 0x00000654ff027816 */ /* 0x000fe40000000002 */
[C---:B------:R-:W-:Y:S01]  /*2c40*/  ISETP.NE.AND P1, PT, R11.reuse, 0x2, PT ;  /* 0x000000020b00780c */ /* 0x040fe20003f25270 */
[----:B------:R-:W-:Y:S01]  /*2c50*/  @!PT LDS RZ, [RZ] ;  /* 0x00000000fffff984 */ /* 0x000fe20000000800 */
[----:B------:R-:W-:Y:S01]  /*2c60*/  @!PT LDS RZ, [RZ] ;  /* 0x00000000fffff984 */ /* 0x000fe20000000800 */
[----:B------:R-:W-:Y:S01]  /*2c70*/  @!PT LDS RZ, [RZ] ;  /* 0x00000000fffff984 */ /* 0x000fe20000000800 */
[----:B------:R-:W-:Y:S01]  /*2c80*/  @!PT LDS RZ, [RZ] ;  /* 0x00000000fffff984 */ /* 0x000fe20000000800 */
[----:B------:R3:W-:Y:S06]  /*2c90*/  MEMBAR.ALL.CTA ;  /* 0x0000000000007992 */ /* 0x0007ec0000008000 */
[----:B---3--:R-:W3:Y:S01]  /*2ca0*/  FENCE.VIEW.ASYNC.S ;  /* 0x00000000000073c6 */ /* 0x008ee20000000000 */
[----:B------:R-:W-:Y:S01]  /*2cb0*/  SEL R11, R11, RZ, P1 ;  /* 0x000000ff0b0b7207 */ /* 0x000fe20000800000 */
[----:B---3--:R3:W-:Y:S01]  /*2cc0*/  SYNCS.ARRIVE.TRANS64.RED.A1T0 RZ, [R2+URZ], RZ ;  /* 0x000000ff02ff79a7 */ /* 0x0087e200081004ff */
[----:B--2---:R-:W-:-:S02]  /*2cd0*/  LOP3.LUT P3, RZ, R6, 0x1, RZ, 0xc0, !PT ;  /* 0x0000000106ff7812 */ /* 0x004fc4000786c0ff */
[----:B------:R-:W-:-:S04]  /*2ce0*/  SEL R4, RZ, 0x1, P1 ;  /* 0x00000001ff047807 */ /* 0x000fc80000800000 */
[----:B------:R-:W-:Y:S02]  /*2cf0*/  LOP3.LUT R10, R10, R4, RZ, 0x3c, !PT ;  /* 0x000000040a0a7212 */ /* 0x000fe400078e3cff */
[----:B---3--:R-:W-:-:S04]  /*2d00*/  SEL R2, RZ, 0x1, P0 ;  /* 0x00000001ff027807 */ /* 0x008fc80000000000 */
[----:B------:R-:W-:Y:S01]  /*2d10*/  LOP3.LUT R9, R9, R2, RZ, 0x3c, !PT ;  /* 0x0000000209097212 */ /* 0x000fe200078e3cff */
[----:B------:R-:W-:Y:S06]  /*2d20*/  @P3 BRA `(.L_x_51) ;  /* 0xfffffffc002c3947 */ /* 0x000fec000383ffff */
[----:B------:R-:W-:Y:S01]  /*2d30*/  ULEA UR4, UR5, UR6, 0x3 ;  /* 0x0000000605047291 */ /* 0x000fe2000f8e18ff */
[----:B------:R-:W-:-:S08]  /*2d40*/  SHF.L.U32 R2, R12, 0x1f, RZ ;  /* 0x0000001f0c027819 */ /* 0x000fd000000006ff */
[----:B------:R-:W2:Y:S02]  /*2d50*/  SYNCS.PHASECHK.TRANS64 P0, [UR4+0xa0], R2 ;  /* 0x0000a002ff0075a7 */ /* 0x000ea40008001004 */
[----:B--2---:R-:W-:Y:S05]  /*2d60*/  @P0 BRA `(.L_x_52) ;  /* 0x0000000000080947 */ /* 0x004fea0003800000 */
[----:B------:R-:W2:Y:S02]  /*2d70*/  SYNCS.PHASECHK.TRANS64.TRYWAIT P0, [UR4+0xa0], R2 ;  /* 0x0000a002ff0075a7 */ /* 0x000ea40008001104 */
[----:B--2---:R-:W-:Y:S05]  /*2d80*/  @!P0 BRA `(.L_x_53) ;  /* 0x0000006c00748947 */ /* 0x004fea0003800000 */
.L_x_52:
[----:B------:R-:W-:-:S04]  /*2d90*/  UIADD3 UR7, UPT, UPT, UR5, 0x1, URZ ;  /* 0x0000000105077890 */ /* 0x000fc8000fffe0ff */
[----:B------:R-:W-:-:S04]  /*2da0*/  UISETP.NE.AND UP0, UPT, UR7, 0x2, UPT ;  /* 0x000000020700788c */ /* 0x000fc8000bf05270 */
[----:B------:R-:W-:Y:S02]  /*2db0*/  USEL UR8, URZ, 0x1, UP0 ;  /* 0x00000001ff087887 */ /* 0x000fe40008000000 */
[----:B------:R-:W-:-:S04]  /*2dc0*/  USEL UR7, UR7, URZ, UP0 ;  /* 0x000000ff07077287 */ /* 0x000fc80008000000 */
[----:B------:R-:W-:Y:S01]  /*2dd0*/  ULEA UR7, UR7, UR6, 0x3 ;  /* 0x0000000607077291 */ /* 0x000fe2000f8e18ff */
[----:B--2---:R-:W-:-:S04]  /*2de0*/  LOP3.LUT R2, R12, UR8, RZ, 0x3c, !PT ;  /* 0x000000080c027c12 */ /* 0x004fc8000f8e3cff */
[----:B------:R-:W-:-:S04]  /*2df0*/  SHF.L.U32 R0, R2, 0x1f, RZ ;  /* 0x0000001f02007819 */ /* 0x000fc800000006ff */
[----:B------:R-:W2:Y:S02]  /*2e00*/  SYNCS.PHASECHK.TRANS64 P0, [UR7+0xa0], R0 ;  /* 0x0000a000ff0075a7 */ /* 0x000ea40008001007 */
[----:B-12---:R-:W-:Y:S05]  /*2e10*/  @P0 EXIT ;  /* 0x000000000000094d */ /* 0x006fea0003800000 */
[----:B------:R-:W-:Y:S02]  /*2e20*/  SHF.L.U32 R2, R2, 0x1f, RZ ;  /* 0x0000001f02027819 */ /* 0x000fe400000006ff */
[----:B------:R-:W-:-:S07]  /*2e30*/  MOV R0, UR7 ;  /* 0x0000000700007c02 */ /* 0x000fce0008000f00 */
.L_x_54:
[----:B-1----:R1:W2:Y:S02]  /*2e40*/  SYNCS.PHASECHK.TRANS64.TRYWAIT P0, [R0+URZ+0xa0], R2 ;  /* 0x0000a002000075a7 */ /* 0x0022a400080011ff */
[----:B--2---:R-:W-:Y:S05]  /*2e50*/  @!P0 NANOSLEEP.SYNCS 0x989680 ;  /* 0x009896800000895d */ /* 0x004fea0003900000 */
[----:B------:R-:W2:Y:S02]  /*2e60*/  @!P0 SYNCS.PHASECHK.TRANS64 P0, [R0+URZ+0xa0], R2 ;  /* 0x0000a002000085a7 */ /* 0x000ea400080010ff */
[----:B--2---:R-:W-:Y:S05]  /*2e70*/  @P0 EXIT ;  /* 0x000000000000094d */ /* 0x004fea0003800000 */
[----:B------:R-:W-:Y:S05]  /*2e80*/  BRA `(.L_x_54) ;  /* 0xfffffffc00ec7947 */ /* 0x000fea000383ffff */
.L_x_47:
[----:B------:R-:W-:Y:S05]  /*2e90*/  BRA.U UP4, `(.L_x_55) ;  /* 0x0000000d04d47547 */ /* 0x000fea000b800000 */
[----:B------:R-:W-:Y:S01]  /*2ea0*/  UMOV UR4, 0x40 ;  /* 0x0000004000047882 */ /* 0x000fe20000000000 */
[----:B------:R-:W-:Y:S01]  /*2eb0*/  NOP ;  /* 0x0000000000007918 */ /* 0x000fe20000000000 */
[----:B------:R-:W-:Y:S01]  /*2ec0*/  ULEA UR5, UR45, UR4, 0x18 ;  /* 0x000000042d057291 */ /* 0x000fe2000f8ec0ff */
[----:B------:R-:W-:Y:S02]  /*2ed0*/  UMOV UR6, 0x400 ;  /* 0x0000040000067882 */ /* 0x000fe40000000000 */
[----:B------:R-:W-:-:S06]  /*2ee0*/  ULEA UR6, UR45, UR6, 0x18 ;  /* 0x000000062d067291 */ /* 0x000fcc000f8ec0ff */
[----:B------:R-:W2:Y:S02]  /*2ef0*/  LDS.U8 R0, [UR5+0x1c] ;  /* 0x00001c05ff007984 */ /* 0x000ea40008000000 */
[----:B--2---:R-:W-:-:S13]  /*2f00*/  ISETP.NE.AND P0, PT, R0, RZ, PT ;  /* 0x000000ff0000720c */ /* 0x004fda0003f05270 */
[----:B------:R-:W-:Y:S05]  /*2f10*/  @P0 BRA `(.L_x_56) ;  /* 0x0000000000580947 */ /* 0x000fea0003800000 */
[----:B------:R-:W-:-:S13]  /*2f20*/  ELECT P0, URZ, PT ;  /* 0x0000000000ff782f */ /* 0x000fda0003800000 */
[----:B------:R-:W-:Y:S05]  /*2f30*/  @!P0 BRA `(.L_x_57) ;  /* 0x0000000000608947 */ /* 0x000fea0003800000 */
[----:B------:R-:W-:Y:S01]  /*2f40*/  UMOV UR4, 0x10 ;  /* 0x0000001000047882 */ /* 0x000fe20000000000 */
[----:B------:R-:W-:Y:S01]  /*2f50*/  HFMA2 R0, -RZ, RZ, 0, 5.9604644775390625e-08 ;  /* 0x00000001ff007431 */ /* 0x000fe200000001ff */
[----:B------:R-:W-:-:S03]  /*2f60*/  MOV R3, 0xffff ;  /* 0x0000ffff00037802 */ /* 0x000fc60000000f00 */
[----:B------:R-:W-:Y:S04]  /*2f70*/  DEPBAR.LE SB2, 0x36 ;  /* 0x0000ad800000791a */ /* 0x000fe80000000000 */
[----:B------:R-:W2:Y:S02]  /*2f80*/  UTCATOMSWS.FIND_AND_SET.ALIGN UP0, UR4, UR4 ;  /* 0x00000004000475e3 */ /* 0x000ea40008000800 */
[----:B--2---:R-:W-:Y:S01]  /*2f90*/  MOV R4, UR4 ;  /* 0x0000000400047c02 */ /* 0x004fe20008000f00 */
[----:B------:R-:W-:Y:S06]  /*2fa0*/  BRA.U UP0, `(.L_x_58) ;  /* 0x0000000100187547 */ /* 0x000fec000b800000 */
.L_x_59:
[----:B------:R-:W-:Y:S05]  /*2fb0*/  NANOSLEEP 0x64 ;  /* 0x000000640000795d */ /* 0x000fea0003800000 */
[----:B------:R-:W-:-:S05]  /*2fc0*/  UMOV UR4, 0x10 ;  /* 0x0000001000047882 */ /* 0x000fca0000000000 */
[----:B------:R-:W-:Y:S04]  /*2fd0*/  DEPBAR.LE SB2, 0x36 ;  /* 0x0000ad800000791a */ /* 0x000fe80000000000 */
[----:B------:R-:W2:Y:S02]  /*2fe0*/  UTCATOMSWS.FIND_AND_SET.ALIGN UP0, UR4, UR4 ;  /* 0x00000004000475e3 */ /* 0x000ea40008000800 */
[----:B--2---:R-:W-:Y:S01]  /*2ff0*/  MOV R4, UR4 ;  /* 0x0000000400047c02 */ /* 0x004fe20008000f00 */
[----:B------:R-:W-:Y:S05]  /*3000*/  BRA.U !UP0, `(.L_x_59) ;  /* 0xfffffffd08e87547 */ /* 0x000fea000b83ffff */
.L_x_58:
[-C--:B------:R-:W-:Y:S02]  /*3010*/  SHF.L.U32 R3, R3, R4.reuse, RZ ;  /* 0x0000000403037219 */ /* 0x080fe400000006ff */
[----:B------:R-:W-:Y:S01]  /*3020*/  SHF.L.U32 R0, R0, R4, RZ ;  /* 0x0000000400007219 */ /* 0x000fe200000006ff */
[----:B------:R-:W-:Y:S02]  /*3030*/  IMAD.SHL.U32 R4, R4, 0x20, RZ ;  /* 0x0000002004047824 */ /* 0x000fe400078e00ff */
[----:B------:R2:W-:Y:S04]  /*3040*/  ATOMS.OR RZ, [UR5+0x14], R3 ;  /* 0x00001403ffff798c */ /* 0x0005e8000b000005 */
[----:B------:R2:W-:Y:S04]  /*3050*/  ATOMS.OR RZ, [UR5+0x18], R0 ;  /* 0x00001800ffff798c */ /* 0x0005e8000b000005 */
[----:B------:R2:W-:Y:S01]  /*3060*/  STS [UR6+0x140], R4 ;  /* 0x00014004ff007988 */ /* 0x0005e20008000806 */
[----:B------:R-:W-:Y:S05]  /*3070*/  BRA `(.L_x_57) ;  /* 0x0000000000107947 */ /* 0x000fea0003800000 */
.L_x_56:
[----:B------:R-:W-:Y:S02]  /*3080*/  MOV R0, 0xffffffff ;  /* 0xffffffff00007802 */ /* 0x000fe40000000f00 */
[----:B------:R-:W-:-:S03]  /*3090*/  MOV R4, 0x30c0 ;  /* 0x000030c000047802 */ /* 0x000fc60000000f00 */
[----:B------:R2:W-:Y:S04]  /*30a0*/  STS [UR6+0x140], R0 ;  /* 0x00014000ff007988 */ /* 0x0005e80008000806 */
[----:B-12--5:R-:W-:Y:S05]  /*30b0*/  CALL.REL.NOINC `($__internal_1_$__cuda_sm10x_tcgen05_guardrail_trap_phase_invalid_during_alloc) ;  /* 0x0000007000bc7944 */ /* 0x026fea0003c00000 */
.L_x_57:
[----:B------:R-:W-:Y:S05]  /*30c0*/  WARPSYNC.ALL ;  /* 0x0000000000007948 */ /* 0x000fea0003800000 */
[----:B------:R-:W3:Y:S01]  /*30d0*/  S2UR UR4, SR_CgaCtaId ;  /* 0x00000000000479c3 */ /* 0x000ee20000008800 */
[----:B------:R-:W-:Y:S01]  /*30e0*/  UMOV UR26, 0x400 ;  /* 0x00000400001a7882 */ /* 0x000fe20000000000 */
[----:B------:R-:W-:-:S06]  /*30f0*/  NOP ;  /* 0x0000000000007918 */ /* 0x000fcc0000000000 */
[----:B------:R-:W-:Y:S06]  /*3100*/  BAR.ARV 0x6, 0xa0 ;  /* 0x0182800000007b1d */ /* 0x000fec0000002000 */
[----:B------:R-:W4:Y:S01]  /*3110*/  LDCU UR5, c[0x0][0x38c] ;  /* 0x00007180ff0577ac */ /* 0x000f220008000800 */
[----:B------:R-:W-:Y:S01]  /*3120*/  LOP3.LUT R2, R2, 0xffff, RZ, 0xc0, !PT ;  /* 0x0000ffff02027812 */ /* 0x000fe200078ec0ff */
[----:B------:R-:W-:Y:S01]  /*3130*/  IMAD.MOV.U32 R11, RZ, RZ, 0x1 ;  /* 0x00000001ff0b7424 */ /* 0x000fe200078e00ff */
[----:B------:R-:W-:Y:S01]  /*3140*/  CS2R R8, SRZ ;  /* 0x0000000000087805 */ /* 0x000fe2000001ff00 */
[----:B------:R-:W1:Y:S01]  /*3150*/  LDCU UR7, c[0x0][0x38c] ;  /* 0x00007180ff0777ac */ /* 0x000e620008000800 */
[----:B------:R-:W-:Y:S01]  /*3160*/  R2UR UR27, R2 ;  /* 0x00000000021b72ca */ /* 0x000fe200000e0000 */
[----:B------:R-:W-:Y:S01]  /*3170*/  IMAD.MOV.U32 R10, RZ, RZ, RZ ;  /* 0x000000ffff0a7224 */ /* 0x000fe200078e00ff */
[----:B------:R-:W-:Y:S01]  /*3180*/  UMOV UR30, URZ ;  /* 0x000000ff001e7c82 */ /* 0x000fe20008000000 */
[----:B------:R-:W-:Y:S01]  /*3190*/  UMOV UR24, URZ ;  /* 0x000000ff00187c82 */ /* 0x000fe20008000000 */
[----:B---3--:R-:W-:Y:S01]  /*31a0*/  ULEA UR26, UR4, UR26, 0x18 ;  /* 0x0000001a041a7291 */ /* 0x008fe2000f8ec0ff */
[----:B------:R-:W-:Y:S01]  /*31b0*/  UMOV UR38, 0x0 ;  /* 0x0000000000267882 */ /* 0x000fe20000000000 */
[----:B------:R-:W-:-:S02]  /*31c0*/  UMOV UR39, 0x44004a0 ;  /* 0x044004a000277882 */ /* 0x000fc40000000000 */
[----:B------:R-:W-:Y:S02]  /*31d0*/  UIADD3 UR4, UPT, UPT, UR26, 0x6400, URZ ;  /* 0x000064001a047890 */ /* 0x000fe4000fffe0ff */
[----:B------:R-:W-:Y:S02]  /*31e0*/  UIADD3 UR6, UPT, UPT, UR26, 0xe400, URZ ;  /* 0x0000e4001a067890 */ /* 0x000fe4000fffe0ff */
[----:B----4-:R-:W-:Y:S01]  /*31f0*/  UIADD3 UR5, UPT, UPT, UR5, 0x7f, URZ ;  /* 0x0000007f05057890 */ /* 0x010fe2000fffe0ff */
[----:B--2---:R-:W2:Y:S01]  /*3200*/  LDS R0, [UR26+0x140] ;  /* 0x0001401aff007984 */ /* 0x004ea20008000800 */
[----:B-1----:R-:W-:Y:S01]  /*3210*/  UMOV UR36, 0x0 ;  /* 0x0000000000247882 */ /* 0x002fe20000000000 */
[----:B------:R-:W-:Y:S01]  /*3220*/  UMOV UR37, 0x44004a0 ;  /* 0x044004a000257882 */ /* 0x000fe20000000000 */
[----:B------:R-:W-:Y:S02]  /*3230*/  USHF.R.S32.HI UR40, URZ, 0x1f, UR5 ;  /* 0x0000001fff287899 */ /* 0x000fe40008011405 */
[----:B------:R-:W-:-:S02]  /*3240*/  UISETP.GE.AND UP4, UPT, UR7, 0x1, UPT ;  /* 0x000000010700788c */ /* 0x000fc4000bf86270 */
[----:B------:R-:W-:Y:S02]  /*3250*/  ULEA.HI UR40, UR40, UR5, URZ, 0x7 ;  /* 0x0000000528287291 */ /* 0x000fe4000f8f38ff */
[----:B------:R-:W-:Y:S02]  /*3260*/  USHF.R.U32.HI UR5, URZ, 0x4, UR4 ;  /* 0x00000004ff057899 */ /* 0x000fe40008011604 */
[----:B------:R-:W-:Y:S02]  /*3270*/  USHF.R.S32.HI UR40, URZ, 0x7, UR40 ;  /* 0x00000007ff287899 */ /* 0x000fe40008011428 */
[----:B------:R-:W-:Y:S02]  /*3280*/  USHF.R.U32.HI UR4, URZ, 0x4, UR6 ;  /* 0x00000004ff047899 */ /* 0x000fe40008011606 */
[----:B------:R-:W-:Y:S02]  /*3290*/  UISETP.LT.AND UP0, UPT, UR40, 0x1, UPT ;  /* 0x000000012800788c */ /* 0x000fe4000bf01270 */
[----:B------:R-:W-:-:S02]  /*32a0*/  ULOP3.LUT UR5, UR5, 0x3fff, URZ, 0xc0, !UPT ;  /* 0x00003fff05057892 */ /* 0x000fc4000f8ec0ff */
[----:B------:R-:W-:Y:S02]  /*32b0*/  ULOP3.LUT UR4, UR4, 0x3fff, URZ, 0xc0, !UPT ;  /* 0x00003fff04047892 */ /* 0x000fe4000f8ec0ff */
[----:B------:R-:W-:Y:S02]  /*32c0*/  USEL UR41, UR40, 0x1, !UP0 ;  /* 0x0000000128297887 */ /* 0x000fe4000c000000 */
[----:B------:R-:W-:Y:S02]  /*32d0*/  ULOP3.LUT UR28, UR5, 0x10000, URZ, 0xfc, !UPT ;  /* 0x00010000051c7892 */ /* 0x000fe4000f8efcff */
[----:B------:R-:W-:Y:S02]  /*32e0*/  ULOP3.LUT UR29, UR4, 0x10000, URZ, 0xfc, !UPT ;  /* 0x00010000041d7892 */ /* 0x000fe4000f8efcff */
[----:B------:R-:W-:Y:S01]  /*32f0*/  UIADD3 UR41, UPT, UPT, -UR41, URZ, URZ ;  /* 0x000000ff29297290 */ /* 0x000fe2000fffe1ff */
[----:B------:R-:W-:Y:S01]  /*3300*/  UMOV UR34, 0x0 ;  /* 0x0000000000227882 */ /* 0x000fe20000000000 */
[----:B------:R-:W-:Y:S01]  /*3310*/  UMOV UR35, 0x44004a0 ;  /* 0x044004a000237882 */ /* 0x000fe20000000000 */
[----:B------:R-:W-:Y:S01]  /*3320*/  UMOV UR32, 0x0 ;  /* 0x0000000000207882 */ /* 0x000fe20000000000 */
[----:B------:R-:W-:Y:S01]  /*3330*/  UMOV UR33, 0x44004a0 ;  /* 0x044004a000217882 */ /* 0x000fe20000000000 */
[----:B--2---:R-:W-:-:S15]  /*3340*/  R2UR UR42, R0 ;  /* 0x00000000002a72ca */ /* 0x004fde00000e0000 */
.L_x_66:
[----:B------:R-:W-:Y:S02]  /*3350*/  LEA R0, R10, UR26, 0x3 ;  /* 0x0000001a0a007c11 */ /* 0x000fe4000f8e18ff */
[----:B------:R-:W-:Y:S02]  /*3360*/  SHF.L.U32 R2, R9, 0x1f, RZ ;  /* 0x0000001f09027819 */ /* 0x000fe400000006ff */
[----:B------:R-:W-:Y:S01]  /*3370*/  PLOP3.LUT P0, PT, PT, PT, UP4, 0x80, 0x8 ;  /* 0x000000000008781c */ /* 0x000fe20003f0f048 */
[----:B------:R-:W-:Y:S01]  /*3380*/  VIADD R3, R0, 0xa0 ;  /* 0x000000a000037836 */ /* 0x000fe20000000000 */
[----:B-1----:R-:W1:Y:S02]  /*3390*/  SYNCS.PHASECHK.TRANS64.TRYWAIT P1, [R0+URZ+0x90], R2 ;  /* 0x00009002000075a7 */ /* 0x002e6400080211ff */
[----:B-1-3--:R-:W-:Y:S09]  /*33a0*/  @!P1 BRA `(.L_x_60) ;  /* 0x0000006800049947 */ /* 0x00aff20003800000 */
.L_x_147:
[----:B------:R-:W-:Y:S01]  /*33b0*/  LEA R4, R10, UR26, 0x4 ;  /* 0x0000001a0a047c11 */ /* 0x000fe2000f8e20ff */
[----:B------:R-:W-:Y:S01]  /*33c0*/  @UP4 ULEA UR4, UR24, UR26, 0x3 ;  /* 0x0000001a18044291 */ /* 0x000fe2000f8e18ff */
[----:B------:R-:W-:Y:S01]  /*33d0*/  PLOP3.LUT P2, PT, PT, PT, PT, 0x80, 0x8 ;  /* 0x000000000008781c */ /* 0x000fe20003f4f070 */
[----:B------:R-:W-:Y:S01]  /*33e0*/  ULEA UR31, UR30, UR26, 0x3 ;  /* 0x0000001a1e1f7291 */ /* 0x000fe2000f8e18ff */
[----:B------:R-:W-:Y:S02]  /*33f0*/  PRMT R3, RZ, 0x654, R3 ;  /* 0x00000654ff037816 */ /* 0x000fe40000000003 */
[----:B------:R-:W2:Y:S01]  /*3400*/  LDS.128 R4, [R4+0x120] ;  /* 0x0001200004047984 */ /* 0x000ea20000000c00 */
[----:B-1----:R-:W-:Y:S02]  /*3410*/  @P0 SHF.L.U32 R2, R8, 0x1f, RZ ;  /* 0x0000001f08020819 */ /* 0x002fe400000006ff */
[----:B------:R-:W-:Y:S01]  /*3420*/  SHF.L.U32 R0, R11, 0x1f, RZ ;  /* 0x0000001f0b007819 */ /* 0x000fe200000006ff */
[----:B------:R-:W-:Y:S01]  /*3430*/  @!PT LDS RZ, [RZ] ;  /* 0x00000000fffff984 */ /* 0x000fe20000000800 */
[----:B------:R-:W-:Y:S01]  /*3440*/  @!PT LDS RZ, [RZ] ;  /* 0x00000000fffff984 */ /* 0x000fe20000000800 */
[----:B------:R-:W-:Y:S01]  /*3450*/  @!PT LDS RZ, [RZ] ;  /* 0x00000000fffff984 */ /* 0x000fe20000000800 */
[----:B------:R-:W-:Y:S01]  /*3460*/  @!PT LDS RZ, [RZ] ;  /* 0x00000000fffff984 */ /* 0x000fe20000000800 */
[----:B------:R1:W-:Y:S06]  /*3470*/  MEMBAR.ALL.CTA ;  /* 0x0000000000007992 */ /* 0x0003ec0000008000 */
[----:B-1----:R-:W1:Y:S02]  /*3480*/  FENCE.VIEW.ASYNC.S ;  /* 0x00000000000073c6 */ /* 0x002e640000000000 */
[----:B-1----:R1:W-:Y:S01]  /*3490*/  SYNCS.ARRIVE.TRANS64.RED.A1T0 RZ, [R3+URZ], RZ ;  /* 0x000000ff03ff79a7 */ /* 0x0023e200081004ff */
[----:B------:R1:W3:Y:S01]  /*34a0*/  @P0 SYNCS.PHASECHK.TRANS64.TRYWAIT P2, [UR4], R2 ;  /* 0x00000002ff0005a7 */ /* 0x0002e20008041104 */
[----:B------:R-:W-:Y:S01]  /*34b0*/  ULEA.HI UR4, UR30, UR30, URZ, 0x1 ;  /* 0x0000001e1e047291 */ /* 0x000fe2000f8f08ff */
[----:B--2---:R-:W-:-:S03]  /*34c0*/  LOP3.LUT P1, RZ, R6, 0x1, RZ, 0xc0, !PT ;  /* 0x0000000106ff7812 */ /* 0x004fc6000782c0ff */
[----:B------:R-:W-:Y:S02]  /*34d0*/  USHF.L.U32 UR11, UR4, 0x7, URZ ;  /* 0x00000007040b7899 */ /* 0x000fe400080006ff */
[----:B------:R-:W-:Y:S02]  /*34e0*/  ULOP3.LUT UR4, UR4, 0xffe, URZ, 0xc0, !UPT ;  /* 0x00000ffe04047892 */ /* 0x000fe4000f8ec0ff */
[----:B------:R-:W-:Y:S02]  /*34f0*/  ULOP3.LUT UR11, UR11, 0xffffff00, URZ, 0xc0, !UPT ;  /* 0xffffff000b0b7892 */ /* 0x000fe4000f8ec0ff */
[----:B------:R-:W-:Y:S02]  /*3500*/  UIADD3 UR4, UPT, UPT, -UR4, UR30, URZ ;  /* 0x0000001e04047290 */ /* 0x000fe4000fffe1ff */
[----:B------:R-:W-:Y:S01]  /*3510*/  UIADD3 UR11, UPT, UPT, UR42, UR11, URZ ;  /* 0x0000000b2a0b7290 */ /* 0x000fe2000fffe0ff */
[----:B------:R-:W2:Y:S03]  /*3520*/  SYNCS.PHASECHK.TRANS64.TRYWAIT P0, [UR31+0xd0], R0 ;  /* 0x0000d000ff0075a7 */ /* 0x000ea6000800111f */
[----:B------:R-:W-:Y:S01]  /*3530*/  ULEA UR11, UR4, UR11, 0x14 ;  /* 0x0000000b040b7291 */ /* 0x000fe2000f8ea0ff */
[----:B-123--:R-:W-:Y:S11]  /*3540*/  @!P0 BRA `(.L_x_61) ;  /* 0x0000006400b08947 */ /* 0x00eff60003800000 */
.L_x_149:
[----:B------:R-:W-:Y:S01]  /*3550*/  IADD3 R10, PT, PT, R10, 0x1, RZ ;  /* 0x000000010a0a7810 */ /* 0x000fe20007ffe0ff */
[----:B------:R-:W-:Y:S06]  /*3560*/  BRA.U !UP4, `(.L_x_62) ;  /* 0x000000010cc07547 */ /* 0x000fec000b800000 */
[----:B------:R-:W-:Y:S01]  /*3570*/  UPLOP3.LUT UP2, UPT, UPT, UPT, UPT, 0x40, 0x4 ;  /* 0x000000000004789c */ /* 0x000fe20003f4e870 */
[----:B------:R-:W-:Y:S01]  /*3580*/  UMOV UR23, UR41 ;  /* 0x0000002900177c82 */ /* 0x000fe20008000000 */
[----:B------:R-:W-:Y:S01]  /*3590*/  UMOV UR22, UR40 ;  /* 0x0000002800167c82 */ /* 0x000fe20008000000 */
[----:B------:R-:W-:-:S08]  /*35a0*/  UMOV UR10, UR24 ;  /* 0x00000018000a7c82 */ /* 0x000fd00008000000 */
.L_x_65:
[----:B------:R-:W-:Y:S02]  /*35b0*/  UIADD3 UR23, UPT, UPT, UR23, 0x1, URZ ;  /* 0x0000000117177890 */ /* 0x000fe4000fffe0ff */
[----:B--2---:R-:W-:Y:S02]  /*35c0*/  ULEA UR5, UR10, UR26, 0x3 ;  /* 0x0000001a0a057291 */ /* 0x004fe4000f8e18ff */
[----:B------:R-:W-:Y:S01]  /*35d0*/  UISETP.NE.AND UP3, UPT, UR23, URZ, UPT ;  /* 0x000000ff1700728c */ /* 0x000fe2000bf65270 */
[----:B---3--:R-:W-:Y:S10]  /*35e0*/  @P2 BRA `(.L_x_63) ;  /* 0x00000000000c2947 */ /* 0x008ff40003800000 */
[----:B-1----:R-:W-:Y:S04]  /*35f0*/  SHF.L.U32 R2, R8, 0x1f, RZ ;  /* 0x0000001f08027819 */ /* 0x002fe800000006ff */
[----:B------:R-:W1:Y:S02]  /*3600*/  SYNCS.PHASECHK.TRANS64.TRYWAIT P0, [UR5], R2 ;  /* 0x00000002ff0075a7 */ /* 0x000e640008001105 */
[----:B-1----:R-:W-:Y:S05]  /*3610*/  @!P0 BRA `(.L_x_64) ;  /* 0x0000006400948947 */ /* 0x002fea0003800000 */
.L_x_63:
[----:B------:R-:W-:Y:S01]  /*3620*/  UISETP.NE.AND UP0, UPT, UR22, 0x1, UPT ;  /* 0x000000011600788c */ /* 0x000fe2000bf05270 */
[----:B------:R-:W-:Y:S01]  /*3630*/  PLOP3.LUT P2, PT, PT, PT, PT, 0x80, 0x8 ;  /* 0x000000000008781c */ /* 0x000fe20003f4f070 */
[----:B------:R-:W-:Y:S02]  /*3640*/  UIADD3 UR4, UPT, UPT, UR10, 0x1, URZ ;  /* 0x000000010a047890 */ /* 0x000fe4000fffe0ff */
[----:B------:R-:W-:Y:S02]  /*3650*/  UIADD3 UR25, UPT, UPT, UR5, 0x20, URZ ;  /* 0x0000002005197890 */ /* 0x000fe4000fffe0ff */
[----:B------:R-:W-:Y:S01]  /*3660*/  UISETP.NE.AND UP1, UPT, UR4, 0x4, UPT ;  /* 0x000000040400788c */ /* 0x000fe2000bf25270 */
[----:B------:R-:W-:Y:S01]  /*3670*/  PLOP3.LUT P0, PT, PT, PT, UP0, 0x80, 0x8 ;  /* 0x000000000008781c */ /* 0x000fe20003f0f008 */
[----:B------:R-:W-:Y:S02]  /*3680*/  UIADD3 UR22, UPT, UPT, UR22, -0x1, URZ ;  /* 0xffffffff16167890 */ /* 0x000fe4000fffe0ff */
[----:B------:R-:W-:Y:S02]  /*3690*/  USEL UR6, URZ, 0x1, UP1 ;  /* 0x00000001ff067887 */ /* 0x000fe40008800000 */
[----:B------:R-:W-:Y:S01]  /*36a0*/  USEL UR24, UR4, URZ, UP1 ;  /* 0x000000ff04187287 */ /* 0x000fe20008800000 */
[----:B------:R-:W-:Y:S01]  /*36b0*/  UMOV UR7, 0x40004040 ;  /* 0x4000404000077882 */ /* 0x000fe20000000000 */
[----:B------:R-:W-:Y:S02]  /*36c0*/  UMOV UR5, 0x40004040 ;  /* 0x4000404000057882 */ /* 0x000fe40000000000 */
[----:B------:R-:W-:Y:S01]  /*36d0*/  @UP0 ULEA UR4, UR24, UR26, 0x3 ;  /* 0x0000001a18040291 */ /* 0x000fe2000f8e18ff */
[----:B------:R-:W-:Y:S01]  /*36e0*/  LOP3.LUT R8, R8, UR6, RZ, 0x3c, !PT ;  /* 0x0000000608087c12 */ /* 0x000fe2000f8e3cff */
[----:B------:R-:W-:Y:S01]  /*36f0*/  ULEA UR6, UR10, UR29, 0xb ;  /* 0x0000001d0a067291 */ /* 0x000fe2000f8e58ff */
[----:B------:R-:W-:Y:S02]  /*3700*/  UMOV UR21, 0x40004040 ;  /* 0x4000404000157882 */ /* 0x000fe40000000000 */
[----:B-1----:R-:W-:Y:S01]  /*3710*/  @P0 SHF.L.U32 R0, R8, 0x1f, RZ ;  /* 0x0000001f08000819 */ /* 0x002fe200000006ff */
[----:B------:R-:W-:Y:S02]  /*3720*/  UIADD3 UR20, UPT, UPT, UR6, 0x2, URZ ;  /* 0x0000000206147890 */ /* 0x000fe4000fffe0ff */
[----:B------:R-:W-:Y:S01]  /*3730*/  UIADD3 UR16, UPT, UPT, UR6, 0x4, URZ ;  /* 0x0000000406107890 */ /* 0x000fe2000fffe0ff */
[----:B------:R2:W3:Y:S01]  /*3740*/  @P0 SYNCS.PHASECHK.TRANS64.TRYWAIT P2, [UR4], R0 ;  /* 0x00000000ff0005a7 */ /* 0x0004e20008041104 */
[----:B------:R-:W-:Y:S02]  /*3750*/  ULEA UR4, UR10, UR28, 0x9 ;  /* 0x0000001c0a047291 */ /* 0x000fe4000f8e48ff */
[----:B------:R-:W-:Y:S02]  /*3760*/  UIADD3 UR12, UPT, UPT, UR6, 0x6, URZ ;  /* 0x00000006060c7890 */ /* 0x000fe4000fffe0ff */
[----:B------:R-:W-:Y:S02]  /*3770*/  UIADD3 UR18, UPT, UPT, UR4, 0x2, URZ ;  /* 0x0000000204127890 */ /* 0x000fe4000fffe0ff */
[----:B------:R-:W-:Y:S02]  /*3780*/  UIADD3 UR14, UPT, UPT, UR4, 0x4, URZ ;  /* 0x00000004040e7890 */ /* 0x000fe4000fffe0ff */
[----:B------:R-:W-:Y:S01]  /*3790*/  UIADD3 UR8, UPT, UPT, UR4, 0x6, URZ ;  /* 0x0000000604087890 */ /* 0x000fe2000fffe0ff */
[----:B------:R2:W-:Y:S01]  /*37a0*/  UTCIMMA gdesc[UR4], gdesc[UR6], tmem[UR11], tmem[UR38], idesc[UR39], UP2 ;  /* 0x00ff2606040075ea */ /* 0x0005e2000900010b */
[----:B------:R-:W-:Y:S01]  /*37b0*/  UPLOP3.LUT UP2, UPT, UPT, UPT, UPT, 0x80, 0x8 ;  /* 0x000000000008789c */ /* 0x000fe20003f4f070 */
[----:B------:R-:W-:Y:S01]  /*37c0*/  UMOV UR19, 0x40004040 ;  /* 0x4000404000137882 */ /* 0x000fe20000000000 */
[----:B------:R-:W-:Y:S01]  /*37d0*/  UMOV UR17, 0x40004040 ;  /* 0x4000404000117882 */ /* 0x000fe20000000000 */
[----:B------:R2:W-:Y:S01]  /*37e0*/  UTCIMMA gdesc[UR18], gdesc[UR20], tmem[UR11], tmem[UR36], idesc[UR37], UPT ;  /* 0x00ff2414120075ea */ /* 0x0005e2000b80010b */
[----:B------:R-:W-:Y:S01]  /*37f0*/  UMOV UR15, 0x40004040 ;  /* 0x40004040000f7882 */ /* 0x000fe20000000000 */
[----:B------:R-:W-:Y:S01]  /*3800*/  UMOV UR13, 0x40004040 ;  /* 0x40004040000d7882 */ /* 0x000fe20000000000 */
[----:B------:R-:W-:Y:S01]  /*3810*/  UMOV UR9, 0x40004040 ;  /* 0x4000404000097882 */ /* 0x000fe20000000000 */
[----:B------:R2:W-:Y:S01]  /*3820*/  UTCIMMA gdesc[UR14], gdesc[UR16], tmem[UR11], tmem[UR34], idesc[UR35], UPT ;  /* 0x00ff22100e0075ea */ /* 0x0005e2000b80010b */
[----:B------:R2:W-:Y:S01]  /*3830*/  UTCIMMA gdesc[UR8], gdesc[UR12], tmem[UR11], tmem[UR32], idesc[UR33], UPT ;  /* 0x00ff200c080075ea */ /* 0x0005e2000b80010b */
[----:B------:R2:W-:Y:S01]  /*3840*/  UTCBAR.MULTICAST [UR25], URZ, UR27 ;  /* 0x000000ff190073e9 */ /* 0x0005e2000800081b */
[----:B------:R-:W-:Y:S01]  /*3850*/  UMOV UR10, UR24 ;  /* 0x00000018000a7c82 */ /* 0x000fe20008000000 */
[----:B------:R-:W-:Y:S05]  /*3860*/  BRA.U UP3, `(.L_x_65) ;  /* 0xfffffffd03507547 */ /* 0x000fea000b83ffff */
.L_x_62:
[----:B--2---:R-:W-:Y:S01]  /*3870*/  UIADD3 UR4, UPT, UPT, UR30, 0x1, URZ ;  /* 0x000000011e047890 */ /* 0x004fe2000fffe0ff */
[C---:B------:R-:W-:Y:S01]  /*3880*/  ISETP.NE.AND P0, PT, R10.reuse, 0x2, PT ;  /* 0x000000020a00780c */ /* 0x040fe20003f05270 */
[----:B------:R-:W-:Y:S02]  /*3890*/  UIADD3 UR5, UPT, UPT, UR31, 0xb0, URZ ;  /* 0x000000b01f057890 */ /* 0x000fe4000fffe0ff */
[----:B------:R-:W-:Y:S01]  /*38a0*/  UISETP.NE.AND UP0, UPT, UR4, 0x4, UPT ;  /* 0x000000040400788c */ /* 0x000fe2000bf05270 */
[----:B-1----:R-:W-:Y:S02]  /*38b0*/  SEL R0, RZ, 0x1, P0 ;  /* 0x00000001ff007807 */ /* 0x002fe40000000000 */
[----:B------:R-:W-:Y:S01]  /*38c0*/  SEL R10, R10, RZ, P0 ;  /* 0x000000ff0a0a7207 */ /* 0x000fe20000000000 */
[----:B------:R-:W-:Y:S01]  /*38d0*/  USEL UR6, URZ, 0x1, UP0 ;  /* 0x00000001ff067887 */ /* 0x000fe20008000000 */
[----:B------:R-:W-:Y:S01]  /*38e0*/  LOP3.LUT R9, R9, R0, RZ, 0x3c, !PT ;  /* 0x0000000009097212 */ /* 0x000fe200078e3cff */
[----:B------:R-:W-:Y:S01]  /*38f0*/  USEL UR30, UR4, URZ, UP0 ;  /* 0x000000ff041e7287 */ /* 0x000fe20008000000 */
[----:B------:R1:W-:Y:S03]  /*3900*/  UTCBAR [UR5], URZ ;  /* 0x000000ff050073e9 */ /* 0x0003e600080000ff */
[----:B------:R-:W-:Y:S01]  /*3910*/  LOP3.LUT R11, R11, UR6, RZ, 0x3c, !PT ;  /* 0x000000060b0b7c12 */ /* 0x000fe2000f8e3cff */
[----:B------:R-:W-:Y:S07]  /*3920*/  @P1 BRA `(.L_x_66) ;  /* 0xfffffff800881947 */ /* 0x000fee000383ffff */
[----:B------:R-:W2:Y:S01]  /*3930*/  S2UR UR8, SR_CgaCtaId ;  /* 0x00000000000879c3 */ /* 0x000ea20000008800 */
[----:B------:R-:W-:Y:S01]  /*3940*/  ELECT P0, URZ, PT ;  /* 0x0000000000ff782f */ /* 0x000fe20003800000 */
[----:B------:R-:W-:Y:S01]  /*3950*/  IMAD.MOV.U32 R0, RZ, RZ, 0x1 ;  /* 0x00000001ff007424 */ /* 0x000fe200078e00ff */
[----:B------:R-:W-:Y:S01]  /*3960*/  UIADD3 UR26, UPT, UPT, UR26, 0xd0, URZ ;  /* 0x000000d01a1a7890 */ /* 0x000fe2000fffe0ff */
[----:B------:R-:W-:Y:S01]  /*3970*/  SHF.L.U32 R2, R11, 0x1f, RZ ;  /* 0x0000001f0b027819 */ /* 0x000fe200000006ff */
[----:B------:R-:W-:-:S03]  /*3980*/  UMOV UR4, 0x40 ;  /* 0x0000004000047882 */ /* 0x000fc60000000000 */
[----:B------:R-:W-:Y:S01]  /*3990*/  UVIRTCOUNT.DEALLOC.SMPOOL 0x80 ;  /* 0x000000800000784c */ /* 0x000fe20000000000 */
[----:B--2---:R-:W-:Y:S02]  /*39a0*/  ULEA UR8, UR8, UR4, 0x18 ;  /* 0x0000000408087291 */ /* 0x004fe4000f8ec0ff */
[----:B------:R-:W-:-:S07]  /*39b0*/  ULEA UR4, UR30, UR26, 0x3 ;  /* 0x0000001a1e047291 */ /* 0x000fce000f8e18ff */
[----:B------:R2:W-:Y:S02]  /*39c0*/  @P0 STS.U8 [UR8+0x1c], R0 ;  /* 0x00001c00ff000988 */ /* 0x0005e40008000008 */
[----:B------:R-:W4:Y:S02]  /*39d0*/  SYNCS.PHASECHK.TRANS64.TRYWAIT P0, [UR4], R2 ;  /* 0x00000002ff0075a7 */ /* 0x000f240008001104 */
[----:B--2-4-:R-:W-:Y:S05]  /*39e0*/  @!P0 BRA `(.L_x_67) ;  /* 0x0000006000b88947 */ /* 0x014fea0003800000 */
.L_x_152:
[----:B------:R-:W-:-:S04]  /*39f0*/  UIADD3 UR4, UPT, UPT, UR30, 0x1, URZ ;  /* 0x000000011e047890 */ /* 0x000fc8000fffe0ff */
[----:B------:R-:W-:-:S04]  /*3a00*/  UISETP.NE.AND UP0, UPT, UR4, 0x4, UPT ;  /* 0x000000040400788c */ /* 0x000fc8000bf05270 */
[----:B------:R-:W-:Y:S02]  /*3a10*/  USEL UR6, URZ, 0x1, UP0 ;  /* 0x00000001ff067887 */ /* 0x000fe40008000000 */
[----:B------:R-:W-:-:S04]  /*3a20*/  USEL UR4, UR4, URZ, UP0 ;  /* 0x000000ff04047287 */ /* 0x000fc80008000000 */
[----:B-1----:R-:W-:Y:S01]  /*3a30*/  ULEA UR5, UR4, UR26, 0x3 ;  /* 0x0000001a04057291 */ /* 0x002fe2000f8e18ff */
[----:B--2---:R-:W-:-:S04]  /*3a40*/  LOP3.LUT R2, R11, UR6, RZ, 0x3c, !PT ;  /* 0x000000060b027c12 */ /* 0x004fc8000f8e3cff */
[----:B------:R-:W-:-:S04]  /*3a50*/  SHF.L.U32 R3, R2, 0x1f, RZ ;  /* 0x0000001f02037819 */ /* 0x000fc800000006ff */
[----:B------:R-:W1:Y:S02]  /*3a60*/  SYNCS.PHASECHK.TRANS64.TRYWAIT P0, [UR5], R3 ;  /* 0x00000003ff0075a7 */ /* 0x000e640008001105 */
[----:B-1----:R-:W-:Y:S05]  /*3a70*/  @!P0 BRA `(.L_x_68) ;  /* 0x0000006000ac8947 */ /* 0x002fea0003800000 */
.L_x_154:
        /* <DEDUP_REMOVED lines=9> */
.L_x_156:
[----:B------:R-:W-:-:S04]  /*3b10*/  UIADD3 UR4, UPT, UPT, UR4, 0x1, URZ ;  /* 0x0000000104047890 */ /* 0x000fc8000fffe0ff */
[----:B------:R-:W-:-:S04]  /*3b20*/  UISETP.NE.AND UP0, UPT, UR4, 0x4, UPT ;  /* 0x000000040400788c */ /* 0x000fc8000bf05270 */
[----:B------:R-:W-:Y:S02]  /*3b30*/  USEL UR5, URZ, 0x1, UP0 ;  /* 0x00000001ff057887 */ /* 0x000fe40008000000 */
[----:B------:R-:W-:-:S04]  /*3b40*/  USEL UR4, UR4, URZ, UP0 ;  /* 0x000000ff04047287 */ /* 0x000fc80008000000 */
[----:B------:R-:W-:Y:S01]  /*3b50*/  ULEA UR4, UR4, UR26, 0x3 ;  /* 0x0000001a04047291 */ /* 0x000fe2000f8e18ff */
[----:B------:R-:W-:-:S04]  /*3b60*/  LOP3.LUT R2, R2, UR5, RZ, 0x3c, !PT ;  /* 0x0000000502027c12 */ /* 0x000fc8000f8e3cff */
[----:B------:R-:W-:-:S04]  /*3b70*/  SHF.L.U32 R2, R2, 0x1f, RZ ;  /* 0x0000001f02027819 */ /* 0x000fc800000006ff */
[----:B------:R-:W2:Y:S02]  /*3b80*/  SYNCS.PHASECHK.TRANS64.TRYWAIT P0, [UR4], R2 ;  /* 0x00000002ff0075a7 */ /* 0x000ea40008001104 */
[----:B--2---:R-:W-:Y:S05]  /*3b90*/  @!P0 BRA `(.L_x_70) ;  /* 0x0000006000948947 */ /* 0x004fea0003800000 */
.L_x_158:
[----:B------:R-:W-:Y:S01]  /*3ba0*/  NOP ;  /* 0x0000000000007918 */ /* 0x000fe20000000000 */
[----:B-1----:R-:W1:Y:S01]  /*3bb0*/  LDS R0, [UR8+0x14] ;  /* 0x00001408ff007984 */ /* 0x002e620008000800 */
[----:B------:R-:W-:Y:S01]  /*3bc0*/  ULOP3.LUT UR4, UR42, 0xffff, URZ, 0xc0, !UPT ;  /* 0x0000ffff2a047892 */ /* 0x000fe2000f8ec0ff */
[----:B------:R-:W-:Y:S01]  /*3bd0*/  UMOV UR5, 0xffff ;  /* 0x0000ffff00057882 */ /* 0x000fe20000000000 */
[----:B------:R-:W-:Y:S02]  /*3be0*/  UMOV UR6, 0x1 ;  /* 0x0000000100067882 */ /* 0x000fe40000000000 */
[----:B------:R-:W-:-:S04]  /*3bf0*/  USHF.R.U32.HI UR4, URZ, 0x5, UR4 ;  /* 0x00000005ff047899 */ /* 0x000fc80008011604 */
[----:B------:R-:W-:Y:S02]  /*3c00*/  USHF.L.U32 UR5, UR5, UR4, URZ ;  /* 0x0000000405057299 */ /* 0x000fe400080006ff */
[----:B------:R-:W-:-:S04]  /*3c10*/  USHF.L.U32 UR4, UR6, UR4, URZ ;  /* 0x0000000406047299 */ /* 0x000fc800080006ff */
[----:B-1----:R-:W-:-:S04]  /*3c20*/  LOP3.LUT R0, R0, UR5, RZ, 0xc0, !PT ;  /* 0x0000000500007c12 */ /* 0x002fc8000f8ec0ff */
[----:B------:R-:W-:-:S13]  /*3c30*/  ISETP.NE.AND P0, PT, R0, UR5, PT ;  /* 0x0000000500007c0c */ /* 0x000fda000bf05270 */
[----:B------:R-:W-:Y:S05]  /*3c40*/  @P0 BRA `(.L_x_71) ;  /* 0x0000000000580947 */ /* 0x000fea0003800000 */
[----:B------:R-:W1:Y:S02]  /*3c50*/  LDS R0, [UR8+0x18] ;  /* 0x00001808ff007984 */ /* 0x000e640008000800 */
[----:B-1----:R-:W-:-:S04]  /*3c60*/  LOP3.LUT R0, R0, UR4, RZ, 0xc0, !PT ;  /* 0x0000000400007c12 */ /* 0x002fc8000f8ec0ff */
[----:B------:R-:W-:-:S13]  /*3c70*/  ISETP.NE.AND P0, PT, R0, UR4, PT ;  /* 0x0000000400007c0c */ /* 0x000fda000bf05270 */
[----:B------:R-:W-:Y:S05]  /*3c80*/  @P0 BRA `(.L_x_72) ;  /* 0x00000000003c0947 */ /* 0x000fea0003800000 */
[----:B------:R-:W1:Y:S01]  /*3c90*/  S2R R2, SR_LANEID ;  /* 0x0000000000027919 */ /* 0x000e620000000000 */
[----:B------:R-:W-:-:S06]  /*3ca0*/  ULOP3.LUT UR5, URZ, UR5, URZ, 0x33, !UPT ;  /* 0x00000005ff057292 */ /* 0x000fcc000f8e33ff */
[----:B------:R-:W-:-:S04]  /*3cb0*/  IMAD.U32 R0, RZ, RZ, UR5 ;  /* 0x00000005ff007e24 */ /* 0x000fc8000f8e00ff */
[----:B------:R2:W4:Y:S02]  /*3cc0*/  REDUX UR7, R0 ;  /* 0x00000000000773c4 */ /* 0x0005240000000000 */
[----:B------:R1:W-:Y:S01]  /*3cd0*/  UTCATOMSWS.AND URZ, UR5 ;  /* 0x0000000500ff79e3 */ /* 0x0003e20008000000 */
[----:B--2---:R-:W-:Y:S01]  /*3ce0*/  LOP3.LUT R0, RZ, UR4, RZ, 0x33, !PT ;  /* 0x00000004ff007c12 */ /* 0x004fe2000f8e33ff */
[----:B------:R-:W-:Y:S02]  /*3cf0*/  VOTEU.ANY UR4, UPT, PT ;  /* 0x0000000000047886 */ /* 0x000fe400038e0100 */
[----:B------:R-:W-:Y:S02]  /*3d00*/  UFLO.U32 UR4, UR4 ;  /* 0x00000004000472bd */ /* 0x000fe400080e0000 */
[----:B------:R-:W2:Y:S04]  /*3d10*/  REDUX UR6, R0 ;  /* 0x00000000000673c4 */ /* 0x000ea80000000000 */
[----:B-1----:R-:W-:-:S02]  /*3d20*/  ISETP.EQ.U32.AND P0, PT, R2, UR4, PT ;  /* 0x0000000402007c0c */ /* 0x002fc4000bf02070 */
[----:B----4-:R-:W-:-:S11]  /*3d30*/  MOV R2, UR7 ;  /* 0x0000000700027c02 */ /* 0x010fd60008000f00 */
[----:B------:R1:W-:Y:S01]  /*3d40*/  @P0 ATOMS.AND RZ, [UR8+0x14], R2 ;  /* 0x00001402ffff098c */ /* 0x0003e2000a800008 */
[----:B--2---:R-:W-:-:S05]  /*3d50*/  IMAD.U32 R0, RZ, RZ, UR6 ;  /* 0x00000006ff007e24 */ /* 0x004fca000f8e00ff */
[----:B------:R1:W-:Y:S01]  /*3d60*/  @P0 ATOMS.AND RZ, [UR8+0x18], R0 ;  /* 0x00001800ffff098c */ /* 0x0003e2000a800008 */
[----:B------:R-:W-:Y:S05]  /*3d70*/  BRA `(.L_x_73) ;  /* 0x0000000000147947 */ /* 0x000fea0003800000 */
.L_x_72:
[----:B------:R-:W-:Y:S02]  /*3d80*/  MOV R2, 0x3da0 ;  /* 0x00003da000027802 */ /* 0x000fe40000000f00 */
[----:B---3-5:R-:W-:Y:S05]  /*3d90*/  CALL.REL.NOINC `($__internal_0_$__cuda_sm10x_tcgen05_guardrail_trap_col_being_dealloced_not_returned_by_alloc) ;  /* 0x0000006400787944 */ /* 0x028fea0003c00000 */
[----:B------:R-:W-:Y:S05]  /*3da0*/  BRA `(.L_x_73) ;  /* 0x0000000000087947 */ /* 0x000fea0003800000 */
.L_x_71:
[----:B------:R-:W-:Y:S02]  /*3db0*/  MOV R2, 0x3dd0 ;  /* 0x00003dd000027802 */ /* 0x000fe40000000f00 */
[----:B---3-5:R-:W-:Y:S05]  /*3dc0*/  CALL.REL.NOINC `($__internal_2_$__cuda_sm10x_tcgen05_guardrail_trap_unallocated_columns_being_dealloced) ;  /* 0x0000006400847944 */ /* 0x028fea0003c00000 */
.L_x_73:
[----:B------:R-:W-:Y:S01]  /*3dd0*/  NOP ;  /* 0x0000000000007918 */ /* 0x000fe20000000000 */
[----:B------:R-:W-:Y:S05]  /*3de0*/  EXIT ;  /* 0x000000000000794d */ /* 0x000fea0003800000 */
.L_x_55:
[----:B------:R-:W-:-:S09]  /*3df0*/  UISETP.NE.OR UP0, UPT, UR18, 0x3, !UP3 ;  /* 0x000000031200788c */ /* 0x000fd2000df05670 */
[----:B------:R-:W-:Y:S05]  /*3e00*/  BRA.U UP0, `(.L_x_74) ;  /* 0x0000001100847547 */ /* 0x000fea000b800000 */
[----:B------:R-:W2:Y:S01]  /*3e10*/  LDCU.64 UR4, c[0x0][0x888] ;  /* 0x00011100ff0477ac */ /* 0x000ea20008000a00 */
[----:B------:R-:W3:Y:S01]  /*3e20*/  LDC.64 R12, c[0x0][0x348] ;  /* 0x0000d200ff0c7b82 */ /* 0x000ee20000000a00 */
[----:B------:R-:W-:Y:S02]  /*3e30*/  HFMA2 R9, -RZ, RZ, 0, 0 ;  /* 0x00000000ff097431 */ /* 0x000fe400000001ff */
[----:B------:R-:W-:Y:S01]  /*3e40*/  IMAD.MOV.U32 R11, RZ, RZ, 0x1 ;  /* 0x00000001ff0b7424 */ /* 0x000fe200078e00ff */
[----:B------:R-:W4:Y:S01]  /*3e50*/  LDCU UR40, c[0x0][0x370] ;  /* 0x00006e00ff2877ac */ /* 0x000f220008000800 */
[----:B------:R-:W-:Y:S01]  /*3e60*/  IMAD.MOV.U32 R10, RZ, RZ, RZ ;  /* 0x000000ffff0a7224 */ /* 0x000fe200078e00ff */
[----:B------:R-:W-:Y:S01]  /*3e70*/  MOV R3, 0x1000 ;  /* 0x0000100000037802 */ /* 0x000fe20000000f00 */
[----:B------:R-:W4:Y:S01]  /*3e80*/  LDCU.128 UR48, c[0x0][0xb10] ;  /* 0x00016200ff3077ac */ /* 0x000f220008000c00 */
[----:B------:R-:W1:Y:S01]  /*3e90*/  LDCU UR37, c[0x0][0x374] ;  /* 0x00006e80ff2577ac */ /* 0x000e620008000800 */
[----:B------:R-:W1:Y:S01]  /*3ea0*/  LDCU.64 UR38, c[0x0][0x890] ;  /* 0x00011200ff2677ac */ /* 0x000e620008000a00 */
[----:B------:R-:W1:Y:S01]  /*3eb0*/  LDCU UR15, c[0x0][0xb0c] ;  /* 0x00016180ff0f77ac */ /* 0x000e620008000800 */
[----:B--2---:R-:W-:Y:S01]  /*3ec0*/  UISETP.NE.U32.AND UP0, UPT, UR4, URZ, UPT ;  /* 0x000000ff0400728c */ /* 0x004fe2000bf05070 */
[----:B------:R-:W2:Y:S01]  /*3ed0*/  LDCU UR47, c[0x0][0xb20] ;  /* 0x00016400ff2f77ac */ /* 0x000ea20008000800 */
[----:B------:R-:W2:Y:S01]  /*3ee0*/  LDCU UR4, c[0x0][0xb30] ;  /* 0x00016600ff0477ac */ /* 0x000ea20008000800 */
[----:B------:R-:W-:Y:S01]  /*3ef0*/  UMOV UR21, 0x400 ;  /* 0x0000040000157882 */ /* 0x000fe20000000000 */
[----:B----4-:R-:W-:-:S02]  /*3f00*/  UIMAD.WIDE.U32 UR6, UR40, UR48, URZ ;  /* 0x00000030280672a5 */ /* 0x010fc4000f8e00ff */
[----:B-1----:R-:W-:Y:S02]  /*3f10*/  UIMAD.WIDE.U32 UR8, UR37, UR51, URZ ;  /* 0x00000033250872a5 */ /* 0x002fe4000f8e00ff */
[----:B------:R-:W-:Y:S02]  /*3f20*/  ULEA UR21, UR45, UR21, 0x18 ;  /* 0x000000152d157291 */ /* 0x000fe4000f8ec0ff */
[----:B------:R-:W-:Y:S02]  /*3f30*/  USEL UR41, URZ, 0x1, UP6 ;  /* 0x00000001ff297887 */ /* 0x000fe4000b000000 */
[----:B------:R-:W-:Y:S02]  /*3f40*/  UISETP.NE.U32.AND UP6, UPT, UR38, URZ, UPT ;  /* 0x000000ff2600728c */ /* 0x000fe4000bfc5070 */
[----:B------:R-:W-:Y:S02]  /*3f50*/  UIADD3 UR43, UPT, UPT, UR21, 0x58, URZ ;  /* 0x00000058152b7890 */ /* 0x000fe4000fffe0ff */
[----:B------:R-:W-:-:S02]  /*3f60*/  UISETP.NE.AND.EX UP5, UPT, UR5, URZ, UPT, UP0 ;  /* 0x000000ff0500728c */ /* 0x000fc4000bfa5300 */
[----:B------:R-:W-:Y:S01]  /*3f70*/  UISETP.NE.AND UP0, UPT, UR42, 0x1, UPT ;  /* 0x000000012a00788c */ /* 0x000fe2000bf05270 */
[----:B------:R-:W-:Y:S01]  /*3f80*/  UMOV UR6, UR7 ;  /* 0x0000000700067c82 */ /* 0x000fe20008000000 */
[----:B------:R-:W-:Y:S01]  /*3f90*/  UMOV UR44, UR9 ;  /* 0x00000009002c7c82 */ /* 0x000fe20008000000 */
[----:B------:R-:W-:Y:S02]  /*3fa0*/  UISETP.NE.AND UP0, UPT, UR15, 0x1, UPT ;  /* 0x000000010f00788c */ /* 0x000fe4000bf05270 */
[----:B------:R-:W-:Y:S02]  /*3fb0*/  UPLOP3.LUT UP4, UPT, UPT, UPT, UPT, 0x40, 0x4 ;  /* 0x000000000004789c */ /* 0x000fe40003f8e870 */
[----:B------:R-:W-:Y:S01]  /*3fc0*/  UISETP.GE.AND UP2, UPT, UR42, 0x1, UPT ;  /* 0x000000012a00788c */ /* 0x000fe2000bf46270 */
[----:B------:R-:W1:Y:S01]  /*3fd0*/  LDCU.64 UR22, c[0x0][0xb28] ;  /* 0x00016500ff1677ac */ /* 0x000e620008000a00 */
[----:B------:R-:W-:Y:S02]  /*3fe0*/  UISETP.NE.AND.EX UP6, UPT, UR39, URZ, UPT, UP6 ;  /* 0x000000ff2700728c */ /* 0x000fe4000bfc5360 */
[----:B------:R-:W-:-:S02]  /*3ff0*/  UIADD3 UR33, UPT, UPT, UR21, 0x40, URZ ;  /* 0x0000004015217890 */ /* 0x000fc4000fffe0ff */
[----:B------:R-:W-:Y:S02]  /*4000*/  UIADD3 UR25, UPT, UPT, UR21, 0x48, URZ ;  /* 0x0000004815197890 */ /* 0x000fe4000fffe0ff */
[----:B------:R-:W-:Y:S02]  /*4010*/  UIADD3 UR17, UPT, UPT, UR21, 0x50, URZ ;  /* 0x0000005015117890 */ /* 0x000fe4000fffe0ff */
[----:B------:R-:W-:Y:S02]  /*4020*/  UPRMT UR43, UR45, 0x654, UR43 ;  /* 0x000006542d2b7896 */ /* 0x000fe4000800002b */
[----:B------:R-:W-:Y:S02]  /*4030*/  USHF.R.U32.HI UR46, URZ, UR49, UR6 ;  /* 0x00000031ff2e7299 */ /* 0x000fe40008011606 */
[----:B--2---:R-:W-:Y:S02]  /*4040*/  USHF.R.U32.HI UR44, URZ, UR47, UR44 ;  /* 0x0000002fff2c7299 */ /* 0x004fe4000801162c */
[----:B------:R-:W-:-:S02]  /*4050*/  UISETP.NE.AND UP0, UPT, UR50, 0x1, UPT ;  /* 0x000000013200788c */ /* 0x000fc4000bf05270 */
[----:B---3--:R-:W-:-:S11]  /*4060*/  UISETP.NE.AND UP3, UPT, UR4, 0x1, UPT ;  /* 0x000000010400788c */ /* 0x008fd6000bf65270 */
.L_x_85:
[C---:B------:R-:W-:Y:S02]  /*4070*/  LEA R8, R10.reuse, UR21, 0x3 ;  /* 0x000000150a087c11 */ /* 0x040fe4000f8e18ff */
[----:B------:R-:W-:Y:S02]  /*4080*/  SHF.L.U32 R0, R9, 0x1f, RZ ;  /* 0x0000001f09007819 */ /* 0x000fe400000006ff */
[----:B------:R-:W-:Y:S02]  /*4090*/  LEA R4, R10, UR21, 0x4 ;  /* 0x000000150a047c11 */ /* 0x000fe4000f8e20ff */
[----:B--2---:R-:W2:Y:S02]  /*40a0*/  SYNCS.PHASECHK.TRANS64.TRYWAIT P0, [R8+URZ+0x90], R0 ;  /* 0x00009000080075a7 */ /* 0x004ea400080011ff */
[----:B--2---:R-:W-:Y:S05]  /*40b0*/  @!P0 BRA `(.L_x_75) ;  /* 0x0000005c00648947 */ /* 0x004fea0003800000 */
.L_x_159:
[----:B------:R-:W3:Y:S01]  /*40c0*/  LDS.128 R4, [R4+0x120] ;  /* 0x0001200004047984 */ /* 0x000ee20000000c00 */
[----:B------:R-:W-:Y:S01]  /*40d0*/  UISETP.GE.AND UP0, UPT, UR42, 0x1, UPT ;  /* 0x000000012a00788c */ /* 0x000fe2000bf06270 */
[----:B------:R-:W-:Y:S01]  /*40e0*/  @!PT LDS RZ, [RZ] ;  /* 0x00000000fffff984 */ /* 0x000fe20000000800 */
[----:B------:R-:W-:Y:S01]  /*40f0*/  @!PT LDS RZ, [RZ] ;  /* 0x00000000fffff984 */ /* 0x000fe20000000800 */
[----:B------:R-:W-:Y:S01]  /*4100*/  @!PT LDS RZ, [RZ] ;  /* 0x00000000fffff984 */ /* 0x000fe20000000800 */
[----:B------:R-:W-:Y:S01]  /*4110*/  @!PT LDS RZ, [RZ] ;  /* 0x00000000fffff984 */ /* 0x000fe20000000800 */
[----:B------:R4:W-:Y:S06]  /*4120*/  MEMBAR.ALL.CTA ;  /* 0x0000000000007992 */ /* 0x0009ec0000008000 */
[----:B----4-:R-:W4:Y:S01]  /*4130*/  FENCE.VIEW.ASYNC.S ;  /* 0x00000000000073c6 */ /* 0x010f220000000000 */
[----:B---3--:R-:W-:Y:S11]  /*4140*/  LOP3.LUT P0, RZ, R6, 0x1, RZ, 0xc0, !PT ;  /* 0x0000000106ff7812 */ /* 0x008ff6000780c0ff */
[----:B------:R-:W-:Y:S02]  /*4150*/  @!UPT UIADD3 URZ, UPT, UPT, URZ, URZ, URZ ;  /* 0x000000fffffff290 */ /* 0x000fe4000fffe0ff */
[----:B----4-:R-:W-:Y:S01]  /*4160*/  VOTEU.ANY UP2, P0 ;  /* 0x0000000000ff7886 */ /* 0x010fe20000040100 */
[----:B------:R-:W-:Y:S11]  /*4170*/  PLOP3.LUT P0, PT, PT, PT, UP2, 0x80, 0x8 ;  /* 0x000000000008781c */ /* 0x000ff60003f0f028 */
[----:B------:R-:W-:Y:S02]  /*4180*/  @!UPT UIADD3 URZ, UPT, UPT, URZ, URZ, URZ ;  /* 0x000000fffffff290 */ /* 0x000fe4000fffe0ff */
[----:B--2---:R-:W-:Y:S02]  /*4190*/  @P0 SHF.R.U32.HI R0, RZ, 0x10, R5 ;  /* 0x00000010ff000819 */ /* 0x004fe40000011605 */
[----:B------:R-:W-:Y:S02]  /*41a0*/  @P0 MOV R2, R4 ;  /* 0x0000000400020202 */ /* 0x000fe40000000f00 */
[----:B------:R-:W-:Y:S01]  /*41b0*/  @P0 R2UR UR4, R0 ;  /* 0x00000000000402ca */ /* 0x000fe200000e0000 */
[----:B------:R-:W-:Y:S01]  /*41c0*/  VIADD R0, R8, 0xa0 ;  /* 0x000000a008007836 */ /* 0x000fe20000000000 */
[----:B------:R-:W-:Y:S02]  /*41d0*/  @P0 LOP3.LUT R4, R5, 0xffff, RZ, 0xc0, !PT ;  /* 0x0000ffff05040812 */ /* 0x000fe400078ec0ff */
[----:B------:R-:W-:Y:S02]  /*41e0*/  @P0 R2UR UR6, R2 ;  /* 0x00000000020602ca */ /* 0x000fe400000e0000 */
[----:B------:R-:W-:Y:S02]  /*41f0*/  PRMT R0, RZ, 0x654, R0 ;  /* 0x00000654ff007816 */ /* 0x000fe40000000000 */
[----:B------:R-:W-:Y:S02]  /*4200*/  @P0 R2UR UR5, R4 ;  /* 0x00000000040502ca */ /* 0x000fe400000e0000 */
[----:B------:R2:W-:Y:S03]  /*4210*/  SYNCS.ARRIVE.TRANS64.RED.A1T0 RZ, [R0+URZ], RZ ;  /* 0x000000ff00ff79a7 */ /* 0x0005e600081004ff */
[----:B------:R-:W-:Y:S04]  /*4220*/  @UP2 UMOV UR29, UR4 ;  /* 0x00000004001d2c82 */ /* 0x000fe80008000000 */
[----:B------:R-:W-:Y:S04]  /*4230*/  @UP2 UMOV UR14, UR6 ;  /* 0x00000006000e2c82 */ /* 0x000fe80008000000 */
[----:B------:R-:W-:Y:S01]  /*4240*/  @UP2 UMOV UR13, UR5 ;  /* 0x00000005000d2c82 */ /* 0x000fe20008000000 */
[----:B------:R-:W-:Y:S05]  /*4250*/  BRA.U !UP0, `(.L_x_76) ;  /* 0x0000000108c07547 */ /* 0x000fea000b800000 */
[----:B------:R-:W-:Y:S02]  /*4260*/  UIMAD.WIDE.U32 UR18, UR13, UR51, URZ ;  /* 0x000000330d1272a5 */ /* 0x000fe4000f8e00ff */
[----:B------:R-:W-:Y:S02]  /*4270*/  UP2UR UR16, UPR, URZ, 0x4 ;  /* 0x00000004ff107883 */ /* 0x000fe40008000000 */
[----:B------:R-:W-:Y:S02]  /*4280*/  UISETP.NE.AND UP2, UPT, UR50, 0x1, UPT ;  /* 0x000000013200788c */ /* 0x000fe4000bf45270 */
[----:B------:R-:W-:Y:S02]  /*4290*/  UIMAD.WIDE.U32 UR26, UR14, UR48, URZ ;  /* 0x000000300e1a72a5 */ /* 0x000fe4000f8e00ff */
[----:B------:R-:W-:Y:S02]  /*42a0*/  USEL UR4, UR37, UR44, !UP2 ;  /* 0x0000002c25047287 */ /* 0x000fe4000d000000 */
[----:B------:R-:W-:Y:S02]  /*42b0*/  UISETP.NE.AND UP0, UPT, UR15, 0x1, UPT ;  /* 0x000000010f00788c */ /* 0x000fe4000bf05270 */
[----:B------:R-:W-:Y:S02]  /*42c0*/  UP2UR UR20, UPR, URZ, 0x2 ;  /* 0x00000002ff147883 */ /* 0x000fe40008000000 */
[----:B------:R-:W-:Y:S02]  /*42d0*/  UISETP.NE.AND UP1, UPT, UR42, 0x1, UPT ;  /* 0x000000012a00788c */ /* 0x000fe4000bf25270 */
[----:B-1----:R-:W-:Y:S02]  /*42e0*/  UIMAD.WIDE.U32 UR8, UR4, UR22, URZ ;  /* 0x00000016040872a5 */ /* 0x002fe4000f8e00ff */
[----:B------:R-:W-:Y:S01]  /*42f0*/  USEL UR7, UR40, UR46, !UP0 ;  /* 0x0000002e28077287 */ /* 0x000fe2000c000000 */
[----:B------:R-:W-:Y:S02]  /*4300*/  UMOV UR5, UR19 ;  /* 0x0000001300057c82 */ /* 0x000fe40008000000 */
[----:B------:R-:W-:Y:S02]  /*4310*/  USHF.R.U32.HI UR6, URZ, UR47, UR5 ;  /* 0x0000002fff067299 */ /* 0x000fe40008011605 */
[----:B------:R-:W-:Y:S02]  /*4320*/  UIMAD.WIDE.U32 UR10, UR7, UR22, URZ ;  /* 0x00000016070a72a5 */ /* 0x000fe4000f8e00ff */
[----:B------:R-:W-:Y:S02]  /*4330*/  USEL UR6, UR13, UR6, !UP2 ;  /* 0x000000060d067287 */ /* 0x000fe4000d000000 */
[----:B------:R-:W-:Y:S01]  /*4340*/  UISETP.NE.AND UP2, UPT, UR16, URZ, UPT ;  /* 0x000000ff1000728c */ /* 0x000fe2000bf45270 */
[----:B------:R-:W-:Y:S02]  /*4350*/  UMOV UR5, UR27 ;  /* 0x0000001b00057c82 */ /* 0x000fe40008000000 */
[----:B------:R-:W-:Y:S03]  /*4360*/  USHF.R.U32.HI UR12, URZ, UR49, UR5 ;  /* 0x00000031ff0c7299 */ /* 0x000fe60008011605 */
[----:B------:R-:W-:Y:S02]  /*4370*/  UMOV UR5, UR9 ;  /* 0x0000000900057c82 */ /* 0x000fe40008000000 */
[----:B------:R-:W-:Y:S03]  /*4380*/  @UP1 USHF.R.U32.HI UR4, URZ, UR23, UR5 ;  /* 0x00000017ff041299 */ /* 0x000fe60008011605 */
[----:B------:R-:W-:Y:S01]  /*4390*/  UMOV UR5, UR11 ;  /* 0x0000000b00057c82 */ /* 0x000fe20008000000 */
[----:B------:R-:W-:Y:S02]  /*43a0*/  UIMAD UR4, UR42, UR4, URZ ;  /* 0x000000042a0472a4 */ /* 0x000fe4000f8e02ff */
[----:B------:R-:W-:Y:S02]  /*43b0*/  @UP1 USHF.R.U32.HI UR7, URZ, UR23, UR5 ;  /* 0x00000017ff071299 */ /* 0x000fe40008011605 */
[----:B------:R-:W-:Y:S02]  /*43c0*/  USEL UR5, UR14, UR12, !UP0 ;  /* 0x0000000c0e057287 */ /* 0x000fe4000c000000 */
[----:B------:R-:W-:Y:S02]  /*43d0*/  UIMAD.WIDE.U32 UR10, UR6, UR22, URZ ;  /* 0x00000016060a72a5 */ /* 0x000fe4000f8e00ff */
[----:B------:R-:W-:Y:S02]  /*43e0*/  UIMAD UR8, UR42, UR7, URZ ;  /* 0x000000072a0872a4 */ /* 0x000fe4000f8e02ff */
[----:B------:R-:W-:Y:S03]  /*43f0*/  UISETP.GE.AND UP0, UPT, UR6, UR4, UPT ;  /* 0x000000040600728c */ /* 0x000fe6000bf06270 */
[----:B------:R-:W-:Y:S01]  /*4400*/  UMOV UR4, UR11 ;  /* 0x0000000b00047c82 */ /* 0x000fe20008000000 */
[----:B------:R-:W-:Y:S02]  /*4410*/  UISETP.GE.OR UP0, UPT, UR5, UR8, UP0 ;  /* 0x000000080500728c */ /* 0x000fe40008706670 */
[----:B------:R-:W-:Y:S02]  /*4420*/  USHF.R.U32.HI UR4, URZ, UR23, UR4 ;  /* 0x00000017ff047299 */ /* 0x000fe40008011604 */
[----:B------:R-:W-:Y:S02]  /*4430*/  UIMAD.WIDE.U32 UR8, UR5, UR22, URZ ;  /* 0x00000016050872a5 */ /* 0x000fe4000f8e00ff */
[----:B------:R-:W-:Y:S04]  /*4440*/  USEL UR10, UR6, UR4, !UP1 ;  /* 0x00000004060a7287 */ /* 0x000fe8000c800000 */
[----:B------:R-:W-:Y:S01]  /*4450*/  UIADD3 UR11, UPT, UPT, -UR10, URZ, URZ ;  /* 0x000000ff0a0b7290 */ /* 0x000fe2000fffe1ff */
[----:B------:R-:W-:Y:S02]  /*4460*/  @!UP0 UMOV UR4, UR9 ;  /* 0x0000000900048c82 */ /* 0x000fe40008000000 */
[----:B------:R-:W-:Y:S02]  /*4470*/  @!UP0 USHF.R.U32.HI UR4, URZ, UR23, UR4 ;  /* 0x00000017ff048299 */ /* 0x000fe40008011604 */
[----:B------:R-:W-:Y:S02]  /*4480*/  UIMAD UR8, UR42, UR11, UR6 ;  /* 0x0000000b2a0872a4 */ /* 0x000fe4000f8e0206 */
[----:B------:R-:W-:Y:S02]  /*4490*/  @!UP0 USEL UR4, UR5, UR4, !UP1 ;  /* 0x0000000405048287 */ /* 0x000fe4000c800000 */
[----:B------:R-:W-:Y:S02]  /*44a0*/  UISETP.NE.AND UP1, UPT, UR20, URZ, UPT ;  /* 0x000000ff1400728c */ /* 0x000fe4000bf25270 */
[----:B------:R-:W-:Y:S02]  /*44b0*/  @!UP0 UIMAD UR8, UR7, UR8, UR4 ;  /* 0x00000008070882a4 */ /* 0x000fe4000f8e0204 */
[----:B------:R-:W-:Y:S02]  /*44c0*/  @!UP0 UIADD3 UR9, UPT, UPT, UR10, -UR4, URZ ;  /* 0x800000040a098290 */ /* 0x000fe4000fffe0ff */
[----:B------:R-:W-:Y:S02]  /*44d0*/  UIADD3 UR4, UPT, UPT, -UR5, URZ, URZ ;  /* 0x000000ff05047290 */ /* 0x000fe4000fffe1ff */
[----:B------:R-:W-:Y:S02]  /*44e0*/  UIADD3 UR7, UPT, UPT, -UR6, URZ, URZ ;  /* 0x000000ff06077290 */ /* 0x000fe4000fffe1ff */
[----:B------:R-:W-:Y:S02]  /*44f0*/  @!UP0 UIMAD UR6, UR9, UR42, UR5 ;  /* 0x0000002a090682a4 */ /* 0x000fe4000f8e0205 */
[----:B------:R-:W-:Y:S02]  /*4500*/  UIMAD UR14, UR15, UR4, UR14 ;  /* 0x000000040f0e72a4 */ /* 0x000fe4000f8e020e */
[----:B------:R-:W-:Y:S01]  /*4510*/  UIMAD UR13, UR50, UR7, UR13 ;  /* 0x00000007320d72a4 */ /* 0x000fe2000f8e020d */
[----:B------:R-:W-:Y:S02]  /*4520*/  @!UP0 UMOV UR5, UR8 ;  /* 0x0000000800058c82 */ /* 0x000fe40008000000 */
[----:B------:R-:W-:Y:S02]  /*4530*/  UIMAD UR14, UR5, UR15, UR14 ;  /* 0x0000000f050e72a4 */ /* 0x000fe4000f8e020e */
[----:B------:R-:W-:Y:S11]  /*4540*/  UIMAD UR13, UR6, UR50, UR13 ;  /* 0x00000032060d72a4 */ /* 0x000ff6000f8e020d */
[----:B------:R-:W-:Y:S01]  /*4550*/  @!UPT UIADD3 URZ, UPT, UPT, URZ, URZ, URZ ;  /* 0x000000fffffff290 */ /* 0x000fe2000fffe0ff */
.L_x_76:
[----:B------:R-:W3:Y:S01]  /*4560*/  @!UP3 LDCU.128 UR8, c[0x0][0xb10] ;  /* 0x00016200ff08b7ac */ /* 0x000ee20008000c00 */
[----:B------:R-:W-:Y:S02]  /*4570*/  ISETP.NE.U32.AND P0, PT, RZ, UR38, PT ;  /* 0x00000026ff007c0c */ /* 0x000fe4000bf05070 */
[----:B------:R-:W-:Y:S02]  /*4580*/  SHF.L.U32 R4, R11, 0x1f, RZ ;  /* 0x0000001f0b047819 */ /* 0x000fe400000006ff */
[----:B------:R-:W-:Y:S01]  /*4590*/  ISETP.NE.AND.EX P0, PT, RZ, UR39, PT, P0 ;  /* 0x00000027ff007c0c */ /* 0x000fe2000bf05300 */
[----:B------:R-:W4:Y:S01]  /*45a0*/  @!UP3 LDCU UR5, c[0x0][0xb0c] ;  /* 0x00016180ff05b7ac */ /* 0x000f220008000800 */
[----:B------:R-:W-:Y:S02]  /*45b0*/  USHF.L.U32 UR35, UR30, 0x6, URZ ;  /* 0x000000061e237899 */ /* 0x000fe400080006ff */
[----:B------:R-:W-:Y:S02]  /*45c0*/  USHF.L.U32 UR34, UR31, 0x8, URZ ;  /* 0x000000081f227899 */ /* 0x000fe400080006ff */
[----:B---3--:R-:W-:Y:S07]  /*45d0*/  UIMAD.WIDE.U32 UR6, UR14, UR8, URZ ;  /* 0x000000080e0672a5 */ /* 0x008fee000f8e00ff */
[----:B------:R-:W-:Y:S01]  /*45e0*/  @!UP3 UMOV UR4, UR7 ;  /* 0x000000070004bc82 */ /* 0x000fe20008000000 */
[----:B----4-:R-:W-:Y:S02]  /*45f0*/  @!UP3 UISETP.NE.AND UP0, UPT, UR5, 0x1, UPT ;  /* 0x000000010500b88c */ /* 0x010fe4000bf05270 */
[----:B------:R-:W-:Y:S02]  /*4600*/  @!UP3 USHF.R.U32.HI UR4, URZ, UR9, UR4 ;  /* 0x00000009ff04b299 */ /* 0x000fe40008011604 */
[----:B------:R-:W-:Y:S02]  /*4610*/  UIMAD.WIDE.U32 UR6, UR13, UR11, URZ ;  /* 0x0000000b0d0672a5 */ /* 0x000fe4000f8e00ff */
[----:B------:R-:W-:Y:S02]  /*4620*/  @!UP3 USEL UR8, UR14, UR4, !UP0 ;  /* 0x000000040e08b287 */ /* 0x000fe4000c000000 */
[----:B------:R-:W-:Y:S03]  /*4630*/  @!UP3 UISETP.NE.AND UP0, UPT, UR10, 0x1, UPT ;  /* 0x000000010a00b88c */ /* 0x000fe6000bf05270 */
[----:B------:R-:W-:Y:S02]  /*4640*/  @!UP3 UMOV UR6, UR7 ;  /* 0x000000070006bc82 */ /* 0x000fe40008000000 */
[----:B------:R-:W3:Y:S02]  /*4650*/  @!UP3 LDCU UR4, c[0x0][0xb20] ;  /* 0x00016400ff04b7ac */ /* 0x000ee40008000800 */
[----:B---3--:R-:W-:Y:S04]  /*4660*/  @!UP3 USHF.R.U32.HI UR6, URZ, UR4, UR6 ;  /* 0x00000004ff06b299 */ /* 0x008fe80008011606 */
[----:B------:R-:W-:Y:S04]  /*4670*/  @!UP3 USEL UR6, UR13, UR6, !UP0 ;  /* 0x000000060d06b287 */ /* 0x000fe8000c000000 */
[----:B------:R-:W-:Y:S02]  /*4680*/  @!UP3 UIADD3 UR4, UPT, UPT, -UR8, UR6, URZ ;  /* 0x000000060804b290 */ /* 0x000fe4000fffe1ff */
[----:B------:R-:W-:Y:S02]  /*4690*/  @!UP3 UIADD3 UR6, UPT, UPT, UR8, -UR6, URZ ;  /* 0x800000060806b290 */ /* 0x000fe4000fffe0ff */
[----:B------:R-:W-:Y:S02]  /*46a0*/  @!UP3 UIMAD UR14, UR4, UR5, UR14 ;  /* 0x00000005040eb2a4 */ /* 0x000fe4000f8e020e */
[----:B------:R-:W-:Y:S01]  /*46b0*/  @!UP3 UIMAD UR13, UR6, UR10, UR13 ;  /* 0x0000000a060db2a4 */ /* 0x000fe2000f8e020d */
[----:B------:R-:W-:Y:S11]  /*46c0*/  BRA.U UP4, `(.L_x_77) ;  /* 0x0000000104107547 */ /* 0x000ff6000b800000 */
[----:B------:R-:W-:Y:S04]  /*46d0*/  MOV R2, UR41 ;  /* 0x0000002900027c02 */ /* 0x000fe80008000f00 */
[----:B------:R-:W-:Y:S04]  /*46e0*/  SHF.L.U32 R2, R2, 0x1f, RZ ;  /* 0x0000001f02027819 */ /* 0x000fe800000006ff */
[----:B------:R-:W3:Y:S02]  /*46f0*/  SYNCS.PHASECHK.TRANS64.TRYWAIT P1, [UR21+0x88], R2 ;  /* 0x00008802ff0075a7 */ /* 0x000ee40008021115 */
[----:B---3--:R-:W-:Y:S05]  /*4700*/  @!P1 BRA `(.L_x_78) ;  /* 0x0000005400e49947 */ /* 0x008fea0003800000 */
.L_x_77:
[----:B------:R-:W-:Y:S05]  /*4710*/  BRA.U !UP6, `(.L_x_79) ;  /* 0x000000010e387547 */ /* 0x000fea000b800000 */
[----:B------:R-:W-:Y:S01]  /*4720*/  UPLOP3.LUT UP1, UPT, UPT, UPT, UP5, 0x80, 0x8 ;  /* 0x000000000008789c */ /* 0x000fe20003f2f050 */
[----:B--2---:R-:W-:Y:S01]  /*4730*/  HFMA2 R0, -RZ, RZ, 0, 5.9604644775390625e-08 ;  /* 0x00000001ff007431 */ /* 0x004fe200000001ff */
[----:B------:R-:W2:Y:S01]  /*4740*/  LDCU.64 UR8, c[0x0][0x358] ;  /* 0x00006b00ff0877ac */ /* 0x000ea20008000a00 */
[----:B------:R-:W-:Y:S03]  /*4750*/  IMAD.MOV.U32 R74, RZ, RZ, 0x1 ;  /* 0x00000001ff4a7424 */ /* 0x000fe600078e00ff */
[----:B------:R-:W-:Y:S05]  /*4760*/  PLOP3.LUT P1, PT, PT, PT, UP1, 0x80, 0x8 ;  /* 0x000000000008781c */ /* 0x000fea0003f2f018 */
[----:B------:R-:W3:Y:S01]  /*4770*/  @UP1 LDCU.64 UR4, c[0x0][0x888] ;  /* 0x00011100ff0417ac */ /* 0x000ee20008000a00 */
[----:B------:R-:W-:Y:S07]  /*4780*/  @UP1 UIMAD UR6, UR36, UR38, URZ ;  /* 0x00000026240612a4 */ /* 0x000fee000f8e02ff */
[----:B------:R-:W-:Y:S01]  /*4790*/  @!P1 PRMT R74, R0, 0x7610, R74 ;  /* 0x00007610004a9816 */ /* 0x000fe2000000004a */
[----:B---3--:R-:W-:Y:S06]  /*47a0*/  @UP1 UIMAD.WIDE UR4, UR6, 0x4, UR4 ;  /* 0x00000004060418a5 */ /* 0x008fec000f8e0204 */
[----:B-----5:R-:W-:Y:S01]  /*47b0*/  IMAD.U32 R40, RZ, RZ, UR4 ;  /* 0x00000004ff287e24 */ /* 0x020fe2000f8e00ff */
[----:B------:R-:W-:Y:S04]  /*47c0*/  MOV R41, UR5 ;  /* 0x0000000500297c02 */ /* 0x000fe80008000f00 */
[----:B------:R-:W3:Y:S01]  /*47d0*/  @!UP1 LDCU UR4, c[0x0][0x880] ;  /* 0x00011000ff0497ac */ /* 0x000ee20008000800 */
[----:B--2---:R4:W5:Y:S02]  /*47e0*/  @P1 LDG.E R40, desc[UR8][R40.64] ;  /* 0x0000000828281981 */ /* 0x004964000c1e1900 */
[----:B---34-:R-:W-:Y:S07]  /*47f0*/  @!P1 IMAD.U32 R40, RZ, RZ, UR4 ;  /* 0x00000004ff289e24 */ /* 0x018fee000f8e00ff */
.L_x_79:
[----:B-----5:R-:W-:Y:S01]  /*4800*/  @!P0 ISETP.EQ.AND P2, PT, R40, RZ, PT ;  /* 0x000000ff2800820c */ /* 0x020fe20003f42270 */
[----:B------:R-:W-:Y:S01]  /*4810*/  @!UPT UIADD3 URZ, UPT, UPT, URZ, URZ, URZ ;  /* 0x000000fffffff290 */ /* 0x000fe2000fffe0ff */
[----:B------:R-:W-:Y:S11]  /*4820*/  @!P0 BRA `(.L_x_80) ;  /* 0x0000000000148947 */ /* 0x000ff60003800000 */
[----:B------:R-:W-:Y:S02]  /*4830*/  LOP3.LUT P0, RZ, R74, 0xff, RZ, 0xc0, !PT ;  /* 0x000000ff4aff7812 */ /* 0x000fe4000780c0ff */
[----:B------:R-:W-:Y:S04]  /*4840*/  PLOP3.LUT P2, PT, PT, PT, UP1, 0x80, 0x8 ;  /* 0x000000000008781c */ /* 0x000fe80003f4f018 */
[----:B------:R-:W-:Y:S07]  /*4850*/  PLOP3.LUT P2, PT, P2, PT, PT, 0x8, 0x80 ;  /* 0x000000000080781c */ /* 0x000fee000174e170 */
[----:B------:R-:W-:Y:S11]  /*4860*/  @P0 ISETP.EQ.AND P2, PT, R40, RZ, PT ;  /* 0x000000ff2800020c */ /* 0x000ff60003f42270 */
[----:B------:R-:W-:Y:S02]  /*4870*/  @!UPT UIADD3 URZ, UPT, UPT, URZ, URZ, URZ ;  /* 0x000000fffffff290 */ /* 0x000fe4000fffe0ff */
.L_x_80:
[----:B------:R-:W3:Y:S01]  /*4880*/  SYNCS.PHASECHK.TRANS64.TRYWAIT P0, [UR21+0x60], R4 ;  /* 0x00006004ff0075a7 */ /* 0x000ee20008001115 */
[----:B------:R-:W-:Y:S04]  /*4890*/  ELECT P1, URZ, PT ;  /* 0x0000000000ff782f */ /* 0x000fe80003820000 */
[----:B------:R-:W-:Y:S01]  /*48a0*/  PLOP3.LUT P1, PT, P2, P1, PT, 0xf2, 0x2f ;  /* 0x00000000002f781c */ /* 0x000fe20001723e72 */
[----:B------:R-:W-:Y:S01]  /*48b0*/  @!UPT UIADD3 URZ, UPT, UPT, URZ, URZ, URZ ;  /* 0x000000fffffff290 */ /* 0x000fe2000fffe0ff */
[----:B---3--:R-:W-:Y:S11]  /*48c0*/  @!P0 BRA `(.L_x_81) ;  /* 0x00000054008c8947 */ /* 0x008ff60003800000 */
.L_x_162:
[----:B--2---:R-:W-:Y:S01]  /*48d0*/  @!P1 IADD3 R2, P0, PT, R12, 0x580, RZ ;  /* 0x000005800c029810 */ /* 0x004fe20007f1e0ff */
[----:B------:R-:W-:Y:S01]  /*48e0*/  VOTEU.ALL UP0, P1 ;  /* 0x0000000000ff7886 */ /* 0x000fe20000800000 */
[----:B------:R-:W-:Y:S01]  /*48f0*/  UMOV UR6, 0x0 ;  /* 0x0000000000067882 */ /* 0x000fe20000000000 */
[----:B------:R-:W-:Y:S01]  /*4900*/  UMOV UR7, 0x10000000 ;  /* 0x1000000000077882 */ /* 0x000fe20000000000 */
[----:B------:R-:W-:Y:S01]  /*4910*/  @!P1 R2UR UR5, R2 ;  /* 0x00000000020592ca */ /* 0x000fe200000e0000 */
[----:B------:R-:W-:Y:S01]  /*4920*/  @!P1 IMAD.X R0, RZ, RZ, R13, P0 ;  /* 0x000000ffff009224 */ /* 0x000fe200000e060d */
[----:B------:R-:W-:Y:S01]  /*4930*/  @!UP0 UIADD3 UR32, UPT, UPT, UR21, 0x200, URZ ;  /* 0x0000020015208890 */ /* 0x000fe2000fffe0ff */
[----:B------:R-:W-:Y:S03]  /*4940*/  VOTEU.ALL UP0, P1 ;  /* 0x0000000000ff7886 */ /* 0x000fe60000800000 */
[----:B------:R-:W-:Y:S01]  /*4950*/  @!P1 R2UR UR4, R0 ;  /* 0x00000000000492ca */ /* 0x000fe200000e0000 */
[----:B------:R-:W-:Y:S06]  /*4960*/  @!P1 IMAD.MOV.U32 R0, RZ, RZ, 0x1000 ;  /* 0x00001000ff009424 */ /* 0x000fec00078e00ff */
[----:B------:R-:W-:Y:S06]  /*4970*/  IMAD.U32 R6, RZ, RZ, UR5 ;  /* 0x00000005ff067e24 */ /* 0x000fec000f8e00ff */
[----:B------:R-:W-:Y:S01]  /*4980*/  IMAD.U32 R7, RZ, RZ, UR4 ;  /* 0x00000004ff077e24 */ /* 0x000fe2000f8e00ff */
[----:B------:R-:W-:Y:S04]  /*4990*/  @!P1 R2UR UR4, R6 ;  /* 0x00000000060492ca */ /* 0x000fe800000e0000 */
[----:B------:R-:W-:Y:S11]  /*49a0*/  @!P1 R2UR UR5, R7 ;  /* 0x00000000070592ca */ /* 0x000ff600000e0000 */
[----:B------:R-:W-:Y:S02]  /*49b0*/  @!UPT UIADD3 URZ, UPT, UPT, URZ, URZ, URZ ;  /* 0x000000fffffff290 */ /* 0x000fe4000fffe0ff */
[----:B------:R2:W-:Y:S01]  /*49c0*/  @!UP0 UTMALDG.3D [UR32], [UR4], desc[UR6] ;  /* 0x00000620040085b4 */ /* 0x0005e20008011000 */
[----:B------:R3:W-:Y:S01]  /*49d0*/  @!P1 SYNCS.ARRIVE.TRANS64.RED.A0TR RZ, [UR21+0x40], R0 ;  /* 0x00004000ffff99a7 */ /* 0x0007e20008300415 */
[----:B--2---:R-:W-:Y:S09]  /*49e0*/  UPRMT UR4, UR45, 0x654, UR33 ;  /* 0x000006542d047896 */ /* 0x004ff20008000021 */
[----:B------:R-:W-:Y:S01]  /*49f0*/  SYNCS.ARRIVE.TRANS64.RED.A1T0 RZ, [UR4], RZ ;  /* 0x000000ffffff79a7 */ /* 0x000fe20008100404 */
[----:B------:R-:W2:Y:S02]  /*4a00*/  SYNCS.PHASECHK.TRANS64.TRYWAIT P0, [UR21+0x68], R4 ;  /* 0x00006804ff0075a7 */ /* 0x000ea40008001115 */
[----:B--23--:R-:W-:Y:S05]  /*4a10*/  @!P0 BRA `(.L_x_82) ;  /* 0x0000005400508947 */ /* 0x00cfea0003800000 */
.L_x_164:
[----:B------:R-:W-:Y:S01]  /*4a20*/  @!P1 IADD3 R2, P0, PT, R12, 0x580, RZ ;  /* 0x000005800c029810 */ /* 0x000fe20007f1e0ff */
[----:B------:R-:W-:Y:S01]  /*4a30*/  VOTEU.ALL UP0, P1 ;  /* 0x0000000000ff7886 */ /* 0x000fe20000800000 */
[----:B------:R-:W-:Y:S01]  /*4a40*/  UMOV UR6, 0x0 ;  /* 0x0000000000067882 */ /* 0x000fe20000000000 */
[----:B------:R-:W-:Y:S01]  /*4a50*/  UMOV UR7, 0x10000000 ;  /* 0x1000000000077882 */ /* 0x000fe20000000000 */
[----:B------:R-:W-:Y:S01]  /*4a60*/  @!P1 R2UR UR5, R2 ;  /* 0x00000000020592ca */ /* 0x000fe200000e0000 */
[----:B--2---:R-:W-:Y:S01]  /*4a70*/  @!P1 IMAD.X R0, RZ, RZ, R13, P0 ;  /* 0x000000ffff009224 */ /* 0x004fe200000e060d */
[----:B------:R-:W-:Y:S02]  /*4a80*/  @!UP0 UIADD3 UR26, UPT, UPT, UR34, 0x40, URZ ;  /* 0x00000040221a8890 */ /* 0x000fe4000fffe0ff */
[----:B------:R-:W-:Y:S02]  /*4a90*/  @!UP0 UIADD3 UR24, UPT, UPT, UR21, 0x1200, URZ ;  /* 0x0000120015188890 */ /* 0x000fe4000fffe0ff */
[----:B------:R-:W-:Y:S01]  /*4aa0*/  @!P1 R2UR UR4, R0 ;  /* 0x00000000000492ca */ /* 0x000fe200000e0000 */
[----:B------:R-:W-:Y:S01]  /*4ab0*/  VOTEU.ALL UP0, P1 ;  /* 0x0000000000ff7886 */ /* 0x000fe20000800000 */
[----:B------:R-:W-:Y:S01]  /*4ac0*/  UMOV UR27, UR35 ;  /* 0x00000023001b7c82 */ /* 0x000fe20008000000 */
[----:B------:R-:W-:Y:S01]  /*4ad0*/  UMOV UR28, UR36 ;  /* 0x00000024001c7c82 */ /* 0x000fe20008000000 */
[----:B------:R-:W-:Y:S03]  /*4ae0*/  @!P1 IMAD.MOV.U32 R0, RZ, RZ, 0x1000 ;  /* 0x00001000ff009424 */ /* 0x000fe600078e00ff */
        /* <DEDUP_REMOVED lines=11> */
.L_x_166:
[----:B------:R-:W-:Y:S01]  /*4ba0*/  @!P1 IADD3 R2, P0, PT, R12, 0x580, RZ ;  /* 0x000005800c029810 */ /* 0x000fe20007f1e0ff */
[----:B------:R-:W-:Y:S01]  /*4bb0*/  VOTEU.ALL UP0, P1 ;  /* 0x0000000000ff7886 */ /* 0x000fe20000800000 */
[----:B------:R-:W-:Y:S01]  /*4bc0*/  UMOV UR6, 0x0 ;  /* 0x0000000000067882 */ /* 0x000fe20000000000 */
[----:B------:R-:W-:Y:S01]  /*4bd0*/  UMOV UR7, 0x10000000 ;  /* 0x1000000000077882 */ /* 0x000fe20000000000 */
[----:B------:R-:W-:Y:S01]  /*4be0*/  @!P1 R2UR UR5, R2 ;  /* 0x00000000020592ca */ /* 0x000fe200000e0000 */
[----:B--2---:R-:W-:Y:S01]  /*4bf0*/  @!P1 IMAD.X R0, RZ, RZ, R13, P0 ;  /* 0x000000ffff009224 */ /* 0x004fe200000e060d */
[----:B------:R-:W-:Y:S01]  /*4c00*/  @!UP0 UIADD3 UR18, UPT, UPT, UR34, 0x80, URZ ;  /* 0x0000008022128890 */ /* 0x000fe2000fffe0ff */
[----:B------:R-:W-:Y:S01]  /*4c10*/  VIADD R10, R10, 0x1 ;  /* 0x000000010a0a7836 */ /* 0x000fe20000000000 */
        /* <DEDUP_REMOVED lines=17> */
.L_x_168:
[----:B------:R-:W-:Y:S01]  /*4d30*/  @!P1 IADD3 R2, P0, PT, R12, 0x580, RZ ;  /* 0x000005800c029810 */ /* 0x000fe20007f1e0ff */
[----:B------:R-:W-:Y:S01]  /*4d40*/  VOTEU.ALL UP0, P1 ;  /* 0x0000000000ff7886 */ /* 0x000fe20000800000 */
[----:B------:R-:W-:Y:S01]  /*4d50*/  UMOV UR6, 0x0 ;  /* 0x0000000000067882 */ /* 0x000fe20000000000 */
[----:B------:R-:W-:Y:S01]  /*4d60*/  UMOV UR7, 0x10000000 ;  /* 0x1000000000077882 */ /* 0x000fe20000000000 */
[----:B------:R-:W-:Y:S01]  /*4d70*/  @!P1 R2UR UR5, R2 ;  /* 0x00000000020592ca */ /* 0x000fe200000e0000 */
[----:B--2---:R-:W-:Y:S01]  /*4d80*/  @!P1 IMAD.X R0, RZ, RZ, R13, P0 ;  /* 0x000000ffff009224 */ /* 0x004fe200000e060d */
[----:B------:R-:W-:Y:S01]  /*4d90*/  @!UP0 UIADD3 UR10, UPT, UPT, UR34, 0xc0, URZ ;  /* 0x000000c0220a8890 */ /* 0x000fe2000fffe0ff */
[----:B------:R-:W-:Y:S01]  /*4da0*/  R2UR UR18, R76 ;  /* 0x000000004c1272ca */ /* 0x000fe200000e0000 */
[----:B------:R-:W-:Y:S01]  /*4db0*/  @!UP0 UIADD3 UR8, UPT, UPT, UR21, 0x3200, URZ ;  /* 0x0000320015088890 */ /* 0x000fe2000fffe0ff */
[----:B------:R-:W-:Y:S01]  /*4dc0*/  R2UR UR16, R77 ;  /* 0x000000004d1072ca */ /* 0x000fe200000e0000 */
[----:B------:R-:W-:Y:S01]  /*4dd0*/  @!UP0 UIADD3 UR9, UPT, UPT, UR21, 0x58, URZ ;  /* 0x0000005815098890 */ /* 0x000fe2000fffe0ff */
[----:B------:R-:W-:Y:S01]  /*4de0*/  @!P1 R2UR UR4, R0 ;  /* 0x00000000000492ca */ /* 0x000fe200000e0000 */
[----:B------:R-:W-:Y:S01]  /*4df0*/  VOTEU.ALL UP0, P1 ;  /* 0x0000000000ff7886 */ /* 0x000fe20000800000 */
[----:B------:R-:W-:Y:S01]  /*4e00*/  UMOV UR11, UR35 ;  /* 0x00000023000b7c82 */ /* 0x000fe20008000000 */
[----:B------:R-:W-:Y:S01]  /*4e10*/  UMOV UR12, UR36 ;  /* 0x00000024000c7c82 */ /* 0x000fe20008000000 */
[C---:B------:R-:W-:Y:S01]  /*4e20*/  ISETP.NE.AND P0, PT, R10.reuse, 0x2, PT ;  /* 0x000000020a00780c */ /* 0x040fe20003f05270 */
[----:B------:R-:W-:Y:S01]  /*4e30*/  UMOV UR36, UR29 ;  /* 0x0000001d00247c82 */ /* 0x000fe20008000000 */
[----:B------:R-:W-:Y:S01]  /*4e40*/  IMAD.U32 R4, RZ, RZ, UR5 ;  /* 0x00000005ff047e24 */ /* 0x000fe2000f8e00ff */
[----:B------:R-:W-:Y:S01]  /*4e50*/  LOP3.LUT R11, R11, 0x1, RZ, 0x3c, !PT ;  /* 0x000000010b0b7812 */ /* 0x000fe200078e3cff */
[----:B------:R-:W-:Y:S01]  /*4e60*/  UPLOP3.LUT UP4, UPT, UPT, UPT, UPT, 0x80, 0x8 ;  /* 0x000000000008789c */ /* 0x000fe20003f8f070 */
[----:B------:R-:W-:Y:S01]  /*4e70*/  SEL R0, RZ, 0x1, P0 ;  /* 0x00000001ff007807 */ /* 0x000fe20000000000 */
[----:B------:R-:W-:Y:S01]  /*4e80*/  UIADD3 UR31, UPT, UPT, UR13, UR18, URZ ;  /* 0x000000120d1f7290 */ /* 0x000fe2000fffe0ff */
[----:B------:R-:W-:Y:S01]  /*4e90*/  SEL R10, R10, RZ, P0 ;  /* 0x000000ff0a0a7207 */ /* 0x000fe20000000000 */
[----:B------:R-:W-:Y:S01]  /*4ea0*/  UIADD3 UR30, UPT, UPT, UR14, UR16, URZ ;  /* 0x000000100e1e7290 */ /* 0x000fe2000fffe0ff */
[----:B------:R-:W-:Y:S01]  /*4eb0*/  IMAD.U32 R5, RZ, RZ, UR4 ;  /* 0x00000004ff057e24 */ /* 0x000fe2000f8e00ff */
[----:B------:R-:W-:Y:S02]  /*4ec0*/  @!P1 R2UR UR4, R4 ;  /* 0x00000000040492ca */ /* 0x000fe400000e0000 */
[----:B------:R-:W-:Y:S02]  /*4ed0*/  LOP3.LUT R9, R9, R0, RZ, 0x3c, !PT ;  /* 0x0000000009097212 */ /* 0x000fe400078e3cff */
[----:B------:R-:W-:Y:S11]  /*4ee0*/  @!P1 R2UR UR5, R5 ;  /* 0x00000000050592ca */ /* 0x000ff600000e0000 */
[----:B------:R-:W-:Y:S02]  /*4ef0*/  @!UPT UIADD3 URZ, UPT, UPT, URZ, URZ, URZ ;  /* 0x000000fffffff290 */ /* 0x000fe4000fffe0ff */
[----:B------:R2:W-:Y:S01]  /*4f00*/  @!UP0 UTMALDG.3D [UR8], [UR4], desc[UR6] ;  /* 0x00000608040085b4 */ /* 0x0005e20008011000 */
[----:B------:R2:W-:Y:S01]  /*4f10*/  @!P1 SYNCS.ARRIVE.TRANS64.RED.A0TR RZ, [UR21+0x58], R3 ;  /* 0x00005803ffff99a7 */ /* 0x0005e20008300415 */
[----:B------:R-:W-:Y:S01]  /*4f20*/  SYNCS.ARRIVE.TRANS64.RED.A1T0 RZ, [UR43], RZ ;  /* 0x000000ffffff79a7 */ /* 0x000fe2000810042b */
[----:B------:R-:W-:Y:S05]  /*4f30*/  BRA.U UP2, `(.L_x_85) ;  /* 0xfffffff1024c7547 */ /* 0x000fea000b83ffff */
[----:B------:R-:W-:-:S04]  /*4f40*/  SHF.L.U32 R2, R11, 0x1f, RZ ;  /* 0x0000001f0b027819 */ /* 0x000fc800000006ff */
[----:B------:R-:W3:Y:S02]  /*4f50*/  SYNCS.PHASECHK.TRANS64.TRYWAIT P0, [UR21+0x60], R2 ;  /* 0x00006002ff0075a7 */ /* 0x000ee40008001115 */
[----:B---3--:R-:W-:Y:S05]  /*4f60*/  @!P0 BRA `(.L_x_86) ;  /* 0x0000005000448947 */ /* 0x008fea0003800000 */
.L_x_170:
[----:B------:R-:W4:Y:S02]  /*4f70*/  SYNCS.PHASECHK.TRANS64.TRYWAIT P0, [UR21+0x68], R2 ;  /* 0x00006802ff0075a7 */ /* 0x000f240008001115 */
[----:B----4-:R-:W-:Y:S05]  /*4f80*/  @!P0 BRA `(.L_x_87) ;  /* 0x0000005000548947 */ /* 0x010fea0003800000 */
.L_x_172:
[----:B------:R-:W4:Y:S02]  /*4f90*/  SYNCS.PHASECHK.TRANS64.TRYWAIT P0, [UR21+0x70], R2 ;  /* 0x00007002ff0075a7 */ /* 0x000f240008001115 */
[----:B----4-:R-:W-:Y:S05]  /*4fa0*/  @!P0 BRA `(.L_x_88) ;  /* 0x0000005000648947 */ /* 0x010fea0003800000 */
.L_x_174:
[----:B---3--:R-:W-:-:S07]  /*4fb0*/  MOV R0, UR21 ;  /* 0x0000001500007c02 */ /* 0x008fce0008000f00 */
.L_x_89:
[----:B---3--:R-:W-:-:S04]  /*4fc0*/  SHF.L.U32 R2, R11, 0x1f, RZ ;  /* 0x0000001f0b027819 */ /* 0x008fc800000006ff */
[----:B------:R3:W4:Y:S03]  /*4fd0*/  SYNCS.PHASECHK.TRANS64.TRYWAIT P0, [R0+URZ+0x78], R2 ;  /* 0x00007802000075a7 */ /* 0x00072600080011ff */
[----:B----4-:R-:W-:Y:S05]  /*4fe0*/  @!P0 NANOSLEEP.SYNCS 0x989680 ;  /* 0x009896800000895d */ /* 0x010fea0003900000 */
[----:B------:R-:W4:Y:S02]  /*4ff0*/  @!P0 SYNCS.PHASECHK.TRANS64 P0, [R0+URZ+0x78], R2 ;  /* 0x00007802000085a7 */ /* 0x000f2400080010ff */
[----:B-12-4-:R-:W-:Y:S05]  /*5000*/  @P0 EXIT ;  /* 0x000000000000094d */ /* 0x016fea0003800000 */
[----:B------:R-:W-:Y:S05]  /*5010*/  BRA `(.L_x_89) ;  /* 0xfffffffc00e87947 */ /* 0x000fea000383ffff */
.L_x_74:
[----:B------:R-:W-:-:S06]  /*5020*/  UISETP.GE.AND UP0, UPT, UR18, 0x4, UPT ;  /* 0x000000041200788c */ /* 0x000fcc000bf06270 */
[----:B------:R-:W-:-:S13]  /*5030*/  PLOP3.LUT P0, PT, PT, PT, UP0, 0x80, 0x8 ;  /* 0x000000000008781c */ /* 0x000fda0003f0f008 */
[----:B-1----:R-:W-:Y:S05]  /*5040*/  @!P0 EXIT ;  /* 0x000000000000894d */ /* 0x002fea0003800000 */
[----:B------:R-:W-:Y:S01]  /*5050*/  BAR.SYNC.DEFER_BLOCKING 0x6, 0xa0 ;  /* 0x0182800000007b1d */ /* 0x000fe20000010000 */
[C---:B------:R-:W-:Y:S01]  /*5060*/  IMAD.SHL.U32 R7, R85.reuse, 0x40, RZ ;  /* 0x0000004055077824 */ /* 0x040fe200078e00ff */
[C---:B------:R-:W-:Y:S01]  /*5070*/  LOP3.LUT R87, R85.reuse, 0x60, RZ, 0xc0, !PT ;  /* 0x0000006055577812 */ /* 0x040fe200078ec0ff */
[C---:B------:R-:W-:Y:S02]  /*5080*/  IMAD.SHL.U32 R4, R85.reuse, 0x20, RZ ;  /* 0x0000002055047824 */ /* 0x040fe400078e00ff */
[----:B------:R-:W-:Y:S02]  /*5090*/  HFMA2 R36, -RZ, RZ, 0, 0 ;  /* 0x00000000ff247431 */ /* 0x000fe400000001ff */
[----:B------:R-:W-:Y:S01]  /*50a0*/  IMAD.SHL.U32 R5, R85, 0x8, RZ ;  /* 0x0000000855057824 */ /* 0x000fe200078e00ff */
[----:B------:R-:W-:Y:S01]  /*50b0*/  UMOV UR44, 0x400 ;  /* 0x00000400002c7882 */ /* 0x000fe20000000000 */
[----:B------:R-:W1:Y:S01]  /*50c0*/  LDC.64 R72, c[0x0][0x8b0] ;  /* 0x00022c00ff487b82 */ /* 0x000e620000000a00 */
[----:B------:R-:W-:Y:S01]  /*50d0*/  ULEA UR44, UR45, UR44, 0x18 ;  /* 0x0000002c2d2c7291 */ /* 0x000fe2000f8ec0ff */
[----:B------:R-:W-:Y:S01]  /*50e0*/  LOP3.LUT R6, R7, 0x180, RZ, 0xc0, !PT ;  /* 0x0000018007067812 */ /* 0x000fe200078ec0ff */
[C---:B------:R-:W-:Y:S01]  /*50f0*/  IMAD.U32 R37, R85.reuse, 0x10000, RZ ;  /* 0x0001000055257824 */ /* 0x040fe200078e00ff */
[----:B------:R-:W-:Y:S01]  /*5100*/  LOP3.LUT R4, R4, 0xc00, RZ, 0xc0, !PT ;  /* 0x00000c0004047812 */ /* 0x000fe200078ec0ff */
[----:B------:R-:W-:Y:S01]  /*5110*/  UIADD3 UR4, UPT, UPT, UR44, 0x4200, URZ ;  /* 0x000042002c047890 */ /* 0x000fe2000fffe0ff */
[----:B------:R-:W-:Y:S01]  /*5120*/  LOP3.LUT R5, R6, 0x30, R5, 0xf8, !PT ;  /* 0x0000003006057812 */ /* 0x000fe200078ef805 */
[----:B------:R-:W-:Y:S01]  /*5130*/  IMAD.SHL.U32 R6, R85, 0x2, RZ ;  /* 0x0000000255067824 */ /* 0x000fe200078e00ff */
[----:B------:R-:W2:Y:S01]  /*5140*/  LDC.64 R70, c[0x0][0x8a8] ;  /* 0x00022a00ff467b82 */ /* 0x000ea20000000a00 */
[----:B------:R-:W-:Y:S01]  /*5150*/  LOP3.LUT R4, R4, 0x40, R7, 0xf8, !PT ;  /* 0x0000004004047812 */ /* 0x000fe200078ef807 */
[----:B------:R-:W-:Y:S01]  /*5160*/  UIADD3 UR5, UPT, UPT, UR44, 0x200, URZ ;  /* 0x000002002c057890 */ /* 0x000fe2000fffe0ff */
[----:B------:R-:W-:Y:S01]  /*5170*/  LOP3.LUT R37, R37, 0x600000, RZ, 0xc0, !PT ;  /* 0x0060000025257812 */ /* 0x000fe200078ec0ff */
[----:B------:R-:W-:Y:S01]  /*5180*/  IMAD.MOV.U32 R84, RZ, RZ, RZ ;  /* 0x000000ffff547224 */ /* 0x000fe200078e00ff */
[----:B------:R-:W-:Y:S01]  /*5190*/  LOP3.LUT R85, R85, 0x2, RZ, 0xc0, !PT ;  /* 0x0000000255557812 */ /* 0x000fe200078ec0ff */
[----:B------:R-:W-:Y:S01]  /*51a0*/  IMAD.MOV.U32 R79, RZ, RZ, RZ ;  /* 0x000000ffff4f7224 */ /* 0x000fe200078e00ff */
[----:B------:R-:W-:-:S02]  /*51b0*/  LOP3.LUT R5, R5, 0x20, R6, 0x78, !PT ;  /* 0x0000002005057812 */ /* 0x000fc400078e7806 */
[----:B------:R-:W-:Y:S01]  /*51c0*/  CS2R R82, SRZ ;  /* 0x0000000000527805 */ /* 0x000fe2000001ff00 */
[----:B------:R-:W3:Y:S01]  /*51d0*/  LDS R0, [UR44+0x140] ;  /* 0x0001402cff007984 */ /* 0x000ee20008000800 */
[----:B------:R-:W-:Y:S01]  /*51e0*/  LOP3.LUT R4, R4, 0x200, R7, 0xf8, !PT ;  /* 0x0000020004047812 */ /* 0x000fe200078ef807 */
[----:B------:R-:W-:Y:S01]  /*51f0*/  IMAD.U32 R88, RZ, RZ, UR5 ;  /* 0x00000005ff587e24 */ /* 0x000fe2000f8e00ff */
[----:B------:R-:W-:Y:S01]  /*5200*/  MOV R81, RZ ;  /* 0x000000ff00517202 */ /* 0x000fe20000000f00 */
[----:B------:R-:W-:Y:S01]  /*5210*/  IMAD.MOV R80, RZ, RZ, -R85 ;  /* 0x000000ffff507224 */ /* 0x000fe200078e0a55 */
[----:B------:R-:W-:Y:S01]  /*5220*/  LOP3.LUT R69, R4, R5, RZ, 0xfc, !PT ;  /* 0x0000000504457212 */ /* 0x000fe200078efcff */
[----:B------:R-:W-:Y:S01]  /*5230*/  IMAD.U32 R86, RZ, RZ, UR4 ;  /* 0x00000004ff567e24 */ /* 0x000fe2000f8e00ff */
[----:B------:R-:W4:Y:S01]  /*5240*/  LDCU UR58, c[0x0][0x370] ;  /* 0x00006e00ff3a77ac */ /* 0x000f220008000800 */
[----:B------:R-:W1:Y:S01]  /*5250*/  LDCU.64 UR62, c[0x0][0x348] ;  /* 0x00006900ff3e77ac */ /* 0x000e620008000a00 */
[----:B------:R-:W1:Y:S01]  /*5260*/  LDCU UR43, c[0x0][0xb0c] ;  /* 0x00016180ff2b77ac */ /* 0x000e620008000800 */
[----:B------:R-:W1:Y:S01]  /*5270*/  LDCU UR39, c[0x0][0xb30] ;  /* 0x00016600ff2777ac */ /* 0x000e620008000800 */
[----:B------:R-:W1:Y:S01]  /*5280*/  LDCU.64 UR56, c[0x0][0x888] ;  /* 0x00011100ff3877ac */ /* 0x000e620008000a00 */
[----:B------:R-:W1:Y:S01]  /*5290*/  LDCU.64 UR40, c[0x0][0xb28] ;  /* 0x00016500ff2877ac */ /* 0x000e620008000a00 */
[----:B------:R-:W1:Y:S01]  /*52a0*/  LDCU.64 UR60, c[0x0][0x890] ;  /* 0x00011200ff3c77ac */ /* 0x000e620008000a00 */
[----:B------:R-:W1:Y:S01]  /*52b0*/  LDCU.128 UR52, c[0x0][0xb10] ;  /* 0x00016200ff3477ac */ /* 0x000e620008000c00 */
[----:B------:R-:W1:Y:S02]  /*52c0*/  LDCU UR47, c[0x0][0x374] ;  /* 0x00006e80ff2f77ac */ /* 0x000e640008000800 */
[----:B-1234-:R-:W-:-:S07]  /*52d0*/  IMAD.IADD R37, R0, 0x1, R37 ;  /* 0x0000000100257824 */ /* 0x01efce00078e0225 */
.L_x_131:
[----:B------:R-:W-:Y:S02]  /*52e0*/  LEA R3, R79, UR44, 0x3 ;  /* 0x0000002c4f037c11 */ /* 0x000fe4000f8e18ff */
[----:B------:R-:W-:Y:S02]  /*52f0*/  SHF.L.U32 R0, R83, 0x1f, RZ ;  /* 0x0000001f53007819 */ /* 0x000fe400000006ff */
[----:B-1----:R-:W-:Y:S02]  /*5300*/  LEA R4, R79, UR44, 0x4 ;  /* 0x0000002c4f047c11 */ /* 0x002fe4000f8e20ff */
[----:B------:R-:W1:Y:S02]  /*5310*/  SYNCS.PHASECHK.TRANS64.TRYWAIT P0, [R3+URZ+0x90], R0 ;  /* 0x00009000030075a7 */ /* 0x000e6400080011ff */
[----:B-1----:R-:W-:Y:S05]  /*5320*/  @!P0 BRA `(.L_x_90) ;  /* 0x0000004c009c8947 */ /* 0x002fea0003800000 */
.L_x_175:
        /* <DEDUP_REMOVED lines=8> */
[----:B--2---:R-:W-:Y:S11]  /*53b0*/  LOP3.LUT P0, RZ, R6, 0x1, RZ, 0xc0, !PT ;  /* 0x0000000106ff7812 */ /* 0x004ff6000780c0ff */
[----:B------:R-:W-:Y:S02]  /*53c0*/  @!UPT UIADD3 URZ, UPT, UPT, URZ, URZ, URZ ;  /* 0x000000fffffff290 */ /* 0x000fe4000fffe0ff */
[----:B---3--:R-:W-:Y:S01]  /*53d0*/  VOTEU.ANY UP1, P0 ;  /* 0x0000000000ff7886 */ /* 0x008fe20000020100 */
[----:B------:R-:W-:Y:S01]  /*53e0*/  PLOP3.LUT P0, PT, PT, PT, UP1, 0x80, 0x8 ;  /* 0x000000000008781c */ /* 0x000fe20003f0f018 */
[----:B------:R-:W-:Y:S11]  /*53f0*/  UP2UR UR46, UPR, URZ, 0x2 ;  /* 0x00000002ff2e7883 */ /* 0x000ff60008000000 */
[----:B------:R-:W-:Y:S01]  /*5400*/  @!UPT UIADD3 URZ, UPT, UPT, URZ, URZ, URZ ;  /* 0x000000fffffff290 */ /* 0x000fe2000fffe0ff */
[----:B-1----:R-:W-:Y:S02]  /*5410*/  @P0 SHF.R.U32.HI R0, RZ, 0x10, R5 ;  /* 0x00000010ff000819 */ /* 0x002fe40000011605 */
        /* <DEDUP_REMOVED lines=12> */
[----:B------:R-:W2:Y:S01]  /*54e0*/  LDCU UR12, c[0x0][0xb20] ;  /* 0x00016400ff0c77ac */ /* 0x000ea20008000800 */
[----:B------:R-:W-:Y:S02]  /*54f0*/  UIMAD.WIDE.U32 UR4, UR47, UR55, URZ ;  /* 0x000000372f0472a5 */ /* 0x000fe4000f8e00ff */
[----:B------:R-:W-:Y:S02]  /*5500*/  UIMAD.WIDE.U32 UR6, UR58, UR52, URZ ;  /* 0x000000343a0672a5 */ /* 0x000fe4000f8e00ff */
[----:B------:R-:W-:Y:S02]  /*5510*/  UISETP.NE.AND UP0, UPT, UR54, 0x1, UPT ;  /* 0x000000013600788c */ /* 0x000fe4000bf05270 */
[----:B------:R-:W-:Y:S02]  /*5520*/  UIMAD.WIDE.U32 UR8, UR37, UR55, URZ ;  /* 0x00000037250872a5 */ /* 0x000fe4000f8e00ff */
[----:B------:R-:W-:Y:S02]  /*5530*/  UIMAD.WIDE.U32 UR10, UR38, UR52, URZ ;  /* 0x00000034260a72a5 */ /* 0x000fe4000f8e00ff */
[----:B------:R-:W-:Y:S02]  /*5540*/  UISETP.NE.AND UP1, UPT, UR43, 0x1, UPT ;  /* 0x000000012b00788c */ /* 0x000fe4000bf25270 */
[----:B------:R-:W-:Y:S01]  /*5550*/  UISETP.NE.AND UP2, UPT, UR42, 0x1, UPT ;  /* 0x000000012a00788c */ /* 0x000fe2000bf45270 */
[----:B------:R-:W-:Y:S02]  /*5560*/  UMOV UR4, UR5 ;  /* 0x0000000500047c82 */ /* 0x000fe40008000000 */
[----:B--2---:R-:W-:Y:S03]  /*5570*/  USHF.R.U32.HI UR5, URZ, UR12, UR4 ;  /* 0x0000000cff057299 */ /* 0x004fe60008011604 */
[----:B------:R-:W-:Y:S02]  /*5580*/  UMOV UR4, UR7 ;  /* 0x0000000700047c82 */ /* 0x000fe40008000000 */
[----:B------:R-:W-:Y:S02]  /*5590*/  USHF.R.U32.HI UR7, URZ, UR53, UR4 ;  /* 0x00000035ff077299 */ /* 0x000fe40008011604 */
[----:B------:R-:W-:Y:S02]  /*55a0*/  USEL UR4, UR47, UR5, !UP0 ;  /* 0x000000052f047287 */ /* 0x000fe4000c000000 */
[----:B------:R-:W-:Y:S01]  /*55b0*/  USEL UR7, UR58, UR7, !UP1 ;  /* 0x000000073a077287 */ /* 0x000fe2000c800000 */
[----:B------:R-:W-:Y:S01]  /*55c0*/  UMOV UR5, UR9 ;  /* 0x0000000900057c82 */ /* 0x000fe20008000000 */
[----:B------:R-:W-:Y:S02]  /*55d0*/  UIMAD.WIDE.U32 UR8, UR4, UR40, URZ ;  /* 0x00000028040872a5 */ /* 0x000fe4000f8e00ff */
[----:B------:R-:W-:Y:S03]  /*55e0*/  USHF.R.U32.HI UR6, URZ, UR12, UR5 ;  /* 0x0000000cff067299 */ /* 0x000fe60008011605 */
[----:B------:R-:W-:Y:S01]  /*55f0*/  UMOV UR5, UR11 ;  /* 0x0000000b00057c82 */ /* 0x000fe20008000000 */
[----:B------:R-:W-:Y:S02]  /*5600*/  UIMAD.WIDE.U32 UR10, UR7, UR40, URZ ;  /* 0x00000028070a72a5 */ /* 0x000fe4000f8e00ff */
[----:B------:R-:W-:Y:S02]  /*5610*/  USHF.R.U32.HI UR12, URZ, UR53, UR5 ;  /* 0x00000035ff0c7299 */ /* 0x000fe40008011605 */
[----:B------:R-:W-:Y:S01]  /*5620*/  USEL UR6, UR37, UR6, !UP0 ;  /* 0x0000000625067287 */ /* 0x000fe2000c000000 */
[----:B------:R-:W-:Y:S02]  /*5630*/  UMOV UR5, UR9 ;  /* 0x0000000900057c82 */ /* 0x000fe40008000000 */
[----:B------:R-:W-:Y:S01]  /*5640*/  UMOV UR10, UR11 ;  /* 0x0000000b000a7c82 */ /* 0x000fe20008000000 */
[----:B------:R-:W-:Y:S02]  /*5650*/  @UP2 USHF.R.U32.HI UR4, URZ, UR41, UR5 ;  /* 0x00000029ff042299 */ /* 0x000fe40008011605 */
[----:B------:R-:W-:Y:S02]  /*5660*/  @UP2 USHF.R.U32.HI UR7, URZ, UR41, UR10 ;  /* 0x00000029ff072299 */ /* 0x000fe4000801160a */
[----:B------:R-:W-:Y:S02]  /*5670*/  UIMAD UR4, UR42, UR4, URZ ;  /* 0x000000042a0472a4 */ /* 0x000fe4000f8e02ff */
[----:B------:R-:W-:Y:S02]  /*5680*/  UIMAD.WIDE.U32 UR10, UR6, UR40, URZ ;  /* 0x00000028060a72a5 */ /* 0x000fe4000f8e00ff */
[----:B------:R-:W-:Y:S02]  /*5690*/  USEL UR5, UR38, UR12, !UP1 ;  /* 0x0000000c26057287 */ /* 0x000fe4000c800000 */
[----:B------:R-:W-:Y:S02]  /*56a0*/  UIMAD UR8, UR42, UR7, URZ ;  /* 0x000000072a0872a4 */ /* 0x000fe4000f8e02ff */
[----:B------:R-:W-:Y:S03]  /*56b0*/  UISETP.GE.AND UP0, UPT, UR6, UR4, UPT ;  /* 0x000000040600728c */ /* 0x000fe6000bf06270 */
[----:B------:R-:W-:Y:S01]  /*56c0*/  UMOV UR4, UR11 ;  /* 0x0000000b00047c82 */ /* 0x000fe20008000000 */
[----:B------:R-:W-:Y:S02]  /*56d0*/  UISETP.GE.OR UP0, UPT, UR5, UR8, UP0 ;  /* 0x000000080500728c */ /* 0x000fe40008706670 */
[----:B------:R-:W-:Y:S02]  /*56e0*/  USHF.R.U32.HI UR4, URZ, UR41, UR4 ;  /* 0x00000029ff047299 */ /* 0x000fe40008011604 */
[----:B------:R-:W-:Y:S02]  /*56f0*/  UIMAD.WIDE.U32 UR8, UR5, UR40, URZ ;  /* 0x00000028050872a5 */ /* 0x000fe4000f8e00ff */
[----:B------:R-:W-:Y:S02]  /*5700*/  USEL UR11, UR6, UR4, !UP2 ;  /* 0x00000004060b7287 */ /* 0x000fe4000d000000 */
[----:B------:R-:W-:Y:S02]  /*5710*/  UIADD3 UR8, UPT, UPT, -UR5, URZ, URZ ;  /* 0x000000ff05087290 */ /* 0x000fe4000fffe1ff */
[----:B------:R-:W-:Y:S01]  /*5720*/  UIADD3 UR10, UPT, UPT, -UR11, URZ, URZ ;  /* 0x000000ff0b0a7290 */ /* 0x000fe2000fffe1ff */
[----:B------:R-:W-:Y:S01]  /*5730*/  @!UP0 UMOV UR4, UR9 ;  /* 0x0000000900048c82 */ /* 0x000fe20008000000 */
[----:B------:R-:W-:Y:S02]  /*5740*/  UIADD3 UR9, UPT, UPT, -UR6, URZ, URZ ;  /* 0x000000ff06097290 */ /* 0x000fe4000fffe1ff */
[----:B------:R-:W-:Y:S02]  /*5750*/  @!UP0 USHF.R.U32.HI UR4, URZ, UR41, UR4 ;  /* 0x00000029ff048299 */ /* 0x000fe40008011604 */
[----:B------:R-:W-:Y:S02]  /*5760*/  UIMAD UR10, UR42, UR10, UR6 ;  /* 0x0000000a2a0a72a4 */ /* 0x000fe4000f8e0206 */
[----:B------:R-:W-:Y:S04]  /*5770*/  @!UP0 USEL UR4, UR5, UR4, !UP2 ;  /* 0x0000000405048287 */ /* 0x000fe8000d000000 */
[----:B------:R-:W-:Y:S02]  /*5780*/  @!UP0 UIMAD UR10, UR7, UR10, UR4 ;  /* 0x0000000a070a82a4 */ /* 0x000fe4000f8e0204 */
[----:B------:R-:W-:Y:S02]  /*5790*/  @!UP0 UIADD3 UR11, UPT, UPT, UR11, -UR4, URZ ;  /* 0x800000040b0b8290 */ /* 0x000fe4000fffe0ff */
[----:B------:R-:W-:Y:S02]  /*57a0*/  UIMAD UR7, UR43, UR8, UR38 ;  /* 0x000000082b0772a4 */ /* 0x000fe4000f8e0226 */
[----:B------:R-:W-:Y:S02]  /*57b0*/  @!UP0 UIMAD UR6, UR11, UR42, UR5 ;  /* 0x0000002a0b0682a4 */ /* 0x000fe4000f8e0205 */
[----:B------:R-:W-:Y:S01]  /*57c0*/  UIMAD UR4, UR54, UR9, UR37 ;  /* 0x00000009360472a4 */ /* 0x000fe2000f8e0225 */
[----:B------:R-:W-:Y:S02]  /*57d0*/  @!UP0 UMOV UR5, UR10 ;  /* 0x0000000a00058c82 */ /* 0x000fe40008000000 */
[----:B------:R-:W-:Y:S02]  /*57e0*/  UIMAD UR38, UR5, UR43, UR7 ;  /* 0x0000002b052672a4 */ /* 0x000fe4000f8e0207 */
[----:B------:R-:W-:Y:S11]  /*57f0*/  UIMAD UR37, UR6, UR54, UR4 ;  /* 0x00000036062572a4 */ /* 0x000ff6000f8e0204 */
[----:B------:R-:W-:Y:S01]  /*5800*/  @!UPT UIADD3 URZ, UPT, UPT, URZ, URZ, URZ ;  /* 0x000000fffffff290 */ /* 0x000fe2000fffe0ff */
.L_x_91:
[----:B------:R-:W-:Y:S01]  /*5810*/  UISETP.NE.AND UP0, UPT, UR39, 0x1, UPT ;  /* 0x000000012700788c */ /* 0x000fe2000bf05270 */
[----:B------:R-:W-:Y:S01]  /*5820*/  R2UR UR11, R88 ;  /* 0x00000000580b72ca */ /* 0x000fe200000e0000 */
[----:B------:R-:W-:Y:S01]  /*5830*/  USHF.L.U32 UR50, UR30, 0x6, URZ ;  /* 0x000000061e327899 */ /* 0x000fe200080006ff */
[----:B------:R-:W-:Y:S01]  /*5840*/  IADD3 R79, PT, PT, R79, 0x1, RZ ;  /* 0x000000014f4f7810 */ /* 0x000fe20007ffe0ff */
[----:B------:R-:W-:Y:S07]  /*5850*/  USHF.L.U32 UR49, UR31, 0x8, URZ ;  /* 0x000000081f317899 */ /* 0x000fee00080006ff */
[----:B------:R-:W2:Y:S01]  /*5860*/  @!UP0 LDCU.128 UR12, c[0x0][0xb10] ;  /* 0x00016200ff0c87ac */ /* 0x000ea20008000c00 */
[----:B------:R-:W3:Y:S01]  /*5870*/  @!UP0 LDCU UR5, c[0x0][0xb0c] ;  /* 0x00016180ff0587ac */ /* 0x000ee20008000800 */
[----:B------:R-:W4:Y:S01]  /*5880*/  @!UP0 LDCU UR10, c[0x0][0xb20] ;  /* 0x00016400ff0a87ac */ /* 0x000f220008000800 */
[----:B--2---:R-:W-:Y:S02]  /*5890*/  UIMAD.WIDE.U32 UR8, UR38, UR12, URZ ;  /* 0x0000000c260872a5 */ /* 0x004fe4000f8e00ff */
[----:B------:R-:W-:Y:S02]  /*58a0*/  UIMAD.WIDE.U32 UR6, UR37, UR15, URZ ;  /* 0x0000000f250672a5 */ /* 0x000fe4000f8e00ff */
[----:B------:R-:W-:Y:S03]  /*58b0*/  @!UP0 UISETP.NE.AND UP1, UPT, UR14, 0x1, UPT ;  /* 0x000000010e00888c */ /* 0x000fe6000bf25270 */
[----:B------:R-:W-:Y:S01]  /*58c0*/  @!UP0 UMOV UR4, UR9 ;  /* 0x0000000900048c82 */ /* 0x000fe20008000000 */
[----:B---3--:R-:W-:Y:S02]  /*58d0*/  @!UP0 UISETP.NE.AND UP2, UPT, UR5, 0x1, UPT ;  /* 0x000000010500888c */ /* 0x008fe4000bf45270 */
[----:B------:R-:W-:Y:S01]  /*58e0*/  @!UP0 USHF.R.U32.HI UR4, URZ, UR13, UR4 ;  /* 0x0000000dff048299 */ /* 0x000fe20008011604 */
[----:B------:R-:W-:Y:S02]  /*58f0*/  @!UP0 UMOV UR6, UR7 ;  /* 0x0000000700068c82 */ /* 0x000fe40008000000 */
[----:B----4-:R-:W-:Y:S02]  /*5900*/  @!UP0 USHF.R.U32.HI UR6, URZ, UR10, UR6 ;  /* 0x0000000aff068299 */ /* 0x010fe40008011606 */
[----:B------:R-:W-:Y:S02]  /*5910*/  @!UP0 USEL UR7, UR38, UR4, !UP2 ;  /* 0x0000000426078287 */ /* 0x000fe4000d000000 */
[----:B------:R-:W-:Y:S04]  /*5920*/  @!UP0 USEL UR6, UR37, UR6, !UP1 ;  /* 0x0000000625068287 */ /* 0x000fe8000c800000 */
[----:B------:R-:W-:Y:S02]  /*5930*/  @!UP0 UIADD3 UR4, UPT, UPT, -UR7, UR6, URZ ;  /* 0x0000000607048290 */ /* 0x000fe4000fffe1ff */
[----:B------:R-:W-:Y:S02]  /*5940*/  @!UP0 UIADD3 UR6, UPT, UPT, UR7, -UR6, URZ ;  /* 0x8000000607068290 */ /* 0x000fe4000fffe0ff */
[----:B------:R-:W-:Y:S02]  /*5950*/  @!UP0 UIMAD UR38, UR4, UR5, UR38 ;  /* 0x00000005042682a4 */ /* 0x000fe4000f8e0226 */
[----:B------:R-:W-:Y:S02]  /*5960*/  @!UP0 UIMAD UR37, UR6, UR14, UR37 ;  /* 0x0000000e062582a4 */ /* 0x000fe4000f8e0225 */
[----:B------:R-:W-:Y:S09]  /*5970*/  ULOP3.LUT UP0, URZ, UR11, 0x1b0, URZ, 0xc0, !UPT ;  /* 0x000001b00bff7892 */ /* 0x000ff2000f80c0ff */
[----:B------:R-:W-:Y:S05]  /*5980*/  BRA.U !UP0, `(.L_x_92) ;  /* 0x0000000108407547 */ /* 0x000fea000b800000 */
[----:B------:R-:W2:Y:S01]  /*5990*/  LDCU.64 UR8, c[0x4][0x88] ;  /* 0x01001100ff0877ac */ /* 0x000ea20008000a00 */
[----:B------:R-:W-:Y:S01]  /*59a0*/  MOV R3, 0x0 ;  /* 0x0000000000037802 */ /* 0x000fe20000000f00 */
[----:B------:R-:W-:Y:S02]  /*59b0*/  HFMA2 R12, -RZ, RZ, 0, 5.9604644775390625e-08 ;  /* 0x00000001ff0c7431 */ /* 0x000fe400000001ff */
[----:B------:R-:W-:Y:S02]  /*59c0*/  IMAD.MOV.U32 R8, RZ, RZ, 0x70 ;  /* 0x00000070ff087424 */ /* 0x000fe400078e00ff */
[----:B------:R-:W-:Y:S01]  /*59d0*/  IMAD.MOV.U32 R13, RZ, RZ, RZ ;  /* 0x000000ffff0d7224 */ /* 0x000fe200078e00ff */
[----:B------:R-:W3:Y:S01]  /*59e0*/  LDCU.64 UR6, c[0x4][0x90] ;  /* 0x01001200ff0677ac */ /* 0x000ee20008000a00 */
[----:B------:R-:W4:Y:S01]  /*59f0*/  LDC.64 R2, c[0x4][R3] ;  /* 0x0100000003027b82 */ /* 0x000f220000000a00 */
[----:B------:R-:W1:Y:S01]  /*5a00*/  LDCU.64 UR4, c[0x4][0x8] ;  /* 0x01000100ff0477ac */ /* 0x000e620008000a00 */
[----:B--2---:R-:W-:Y:S01]  /*5a10*/  MOV R5, UR9 ;  /* 0x0000000900057c02 */ /* 0x004fe20008000f00 */
[----:B------:R-:W-:Y:S01]  /*5a20*/  IMAD.U32 R4, RZ, RZ, UR8 ;  /* 0x00000008ff047e24 */ /* 0x000fe2000f8e00ff */
[----:B---3--:R-:W-:Y:S01]  /*5a30*/  MOV R7, UR7 ;  /* 0x0000000700077c02 */ /* 0x008fe20008000f00 */
[----:B------:R-:W-:Y:S01]  /*5a40*/  IMAD.U32 R6, RZ, RZ, UR6 ;  /* 0x00000006ff067e24 */ /* 0x000fe2000f8e00ff */
[----:B-1----:R-:W-:Y:S01]  /*5a50*/  MOV R11, UR5 ;  /* 0x00000005000b7c02 */ /* 0x002fe20008000f00 */
[----:B------:R-:W-:Y:S02]  /*5a60*/  IMAD.U32 R10, RZ, RZ, UR4 ;  /* 0x00000004ff0a7e24 */ /* 0x000fe4000f8e00ff */
[----:B------:R-:W-:Y:S07]  /*5a70*/  LEPC R20, `(.L_x_92) ;  /* 0x000000001014794e */ /* 0x000fee0000000000 */
[----:B----45:R-:W-:Y:S05]  /*5a80*/  CALL.ABS.NOINC R2 ;  /* 0x0000000002007343 */ /* 0x030fea0003c00000 */
.L_x_92:
[----:B------:R-:W-:Y:S01]  /*5a90*/  LOP3.LUT P0, RZ, R86, 0x1b0, RZ, 0xc0, !PT ;  /* 0x000001b056ff7812 */ /* 0x000fe2000780c0ff */
[----:B------:R-:W-:Y:S11]  /*5aa0*/  BSSY.RECONVERGENT B6, `(.L_x_93) ;  /* 0x0000013000067945 */ /* 0x000ff60003800200 */
[----:B------:R-:W-:Y:S01]  /*5ab0*/  @!UPT UIADD3 URZ, UPT, UPT, URZ, URZ, URZ ;  /* 0x000000fffffff290 */ /* 0x000fe2000fffe0ff */
[----:B------:R-:W-:Y:S05]  /*5ac0*/  @!P0 BRA `(.L_x_94) ;  /* 0x0000000000408947 */ /* 0x000fea0003800000 */
        /* <DEDUP_REMOVED lines=16> */
.L_x_94:
[----:B------:R-:W-:Y:S05]  /*5bd0*/  BSYNC.RECONVERGENT B6 ;  /* 0x0000000000067941 */ /* 0x000fea0003800200 */
.L_x_93:
[----:B------:R-:W-:Y:S01]  /*5be0*/  R2UR UR4, R78 ;  /* 0x000000004e0472ca */ /* 0x000fe200000e0000 */
[----:B------:R-:W-:Y:S01]  /*5bf0*/  UISETP.NE.U32.AND UP0, UPT, UR60, URZ, UPT ;  /* 0x000000ff3c00728c */ /* 0x000fe2000bf05070 */
[----:B------:R-:W-:Y:S02]  /*5c00*/  ISETP.NE.U32.AND P4, PT, R72, RZ, PT ;  /* 0x000000ff4800720c */ /* 0x000fe40003f85070 */
[----:B------:R-:W-:Y:S01]  /*5c10*/  ISETP.NE.U32.AND P2, PT, RZ, UR56, PT ;  /* 0x00000038ff007c0c */ /* 0x000fe2000bf45070 */
[----:B------:R-:W-:Y:S01]  /*5c20*/  UISETP.NE.AND.EX UP1, UPT, UR61, URZ, UPT, UP0 ;  /* 0x000000ff3d00728c */ /* 0x000fe2000bf25300 */
[----:B------:R-:W-:Y:S01]  /*5c30*/  ISETP.NE.AND.EX P4, PT, R73, RZ, PT, P4 ;  /* 0x000000ff4900720c */ /* 0x000fe20003f85340 */
[----:B------:R-:W-:Y:S01]  /*5c40*/  UPLOP3.LUT UP0, UPT, UPT, UPT, UPT, 0x40, 0x4 ;  /* 0x000000000004789c */ /* 0x000fe20003f0e870 */
[----:B------:R-:W-:Y:S05]  /*5c50*/  ISETP.NE.AND.EX P2, PT, RZ, UR57, PT, P2 ;  /* 0x00000039ff007c0c */ /* 0x000fea000bf45320 */
[----:B------:R-:W-:Y:S06]  /*5c60*/  UISETP.NE.AND UP2, UPT, UR4, URZ, UPT ;  /* 0x000000ff0400728c */ /* 0x000fec000bf45270 */
[----:B------:R-:W-:Y:S05]  /*5c70*/  PLOP3.LUT P1, PT, PT, PT, UP2, 0x80, 0x8 ;  /* 0x000000000008781c */ /* 0x000fea0003f2f028 */
[----:B------:R-:W-:Y:S06]  /*5c80*/  @UP2 UPLOP3.LUT UP0, UPT, UPT, UPT, UP1, 0x80, 0x8 ;  /* 0x000000000008289c */ /* 0x000fec0003f0f010 */
[----:B------:R-:W-:Y:S01]  /*5c90*/  PLOP3.LUT P0, PT, PT, PT, UP0, 0x80, 0x8 ;  /* 0x000000000008781c */ /* 0x000fe20003f0f008 */
[----:B------:R-:W-:Y:S01]  /*5ca0*/  @!UPT UIADD3 URZ, UPT, UPT, URZ, URZ, URZ ;  /* 0x000000fffffff290 */ /* 0x000fe2000fffe0ff */
[----:B------:R-:W-:Y:S11]  /*5cb0*/  BRA.U !UP1, `(.L_x_95) ;  /* 0x00000001093c7547 */ /* 0x000ff6000b800000 */
[----:B------:R-:W-:Y:S01]  /*5cc0*/  UISETP.NE.U32.AND UP0, UPT, UR56, URZ, UPT ;  /* 0x000000ff3800728c */ /* 0x000fe2000bf05070 */
[----:B-1----:R-:W-:Y:S01]  /*5cd0*/  HFMA2 R0, -RZ, RZ, 0, 5.9604644775390625e-08 ;  /* 0x00000001ff007431 */ /* 0x002fe200000001ff */
[----:B------:R-:W1:Y:S01]  /*5ce0*/  LDCU.64 UR8, c[0x0][0x358] ;  /* 0x00006b00ff0877ac */ /* 0x000e620008000a00 */
[----:B------:R-:W-:Y:S01]  /*5cf0*/  IMAD.MOV.U32 R74, RZ, RZ, 0x1 ;  /* 0x00000001ff4a7424 */ /* 0x000fe200078e00ff */
[----:B------:R-:W-:Y:S06]  /*5d00*/  UISETP.NE.AND.EX UP0, UPT, UR57, URZ, UPT, UP0 ;  /* 0x000000ff3900728c */ /* 0x000fec000bf05300 */
[----:B------:R-:W-:Y:S05]  /*5d10*/  PLOP3.LUT P3, PT, PT, PT, UP0, 0x80, 0x8 ;  /* 0x000000000008781c */ /* 0x000fea0003f6f008 */
[----:B------:R-:W2:Y:S01]  /*5d20*/  @UP0 LDCU.64 UR4, c[0x0][0x888] ;  /* 0x00011100ff0407ac */ /* 0x000ea20008000a00 */
[----:B------:R-:W-:Y:S07]  /*5d30*/  @UP0 UIMAD UR6, UR36, UR60, URZ ;  /* 0x0000003c240602a4 */ /* 0x000fee000f8e02ff */
[----:B------:R-:W-:Y:S01]  /*5d40*/  @!P3 PRMT R74, R0, 0x7610, R74 ;  /* 0x00007610004ab816 */ /* 0x000fe2000000004a */
[----:B--2---:R-:W-:Y:S06]  /*5d50*/  @UP0 UIMAD.WIDE UR4, UR6, 0x4, UR4 ;  /* 0x00000004060408a5 */ /* 0x004fec000f8e0204 */
[----:B-----5:R-:W-:Y:S01]  /*5d60*/  IMAD.U32 R40, RZ, RZ, UR4 ;  /* 0x00000004ff287e24 */ /* 0x020fe2000f8e00ff */
[----:B------:R-:W-:Y:S04]  /*5d70*/  MOV R41, UR5 ;  /* 0x0000000500297c02 */ /* 0x000fe80008000f00 */
[----:B------:R-:W2:Y:S01]  /*5d80*/  @!UP0 LDCU UR4, c[0x0][0x880] ;  /* 0x00011000ff0487ac */ /* 0x000ea20008000800 */
[----:B-1----:R3:W5:Y:S02]  /*5d90*/  @P3 LDG.E R40, desc[UR8][R40.64] ;  /* 0x0000000828283981 */ /* 0x002764000c1e1900 */
[----:B--23--:R-:W-:Y:S02]  /*5da0*/  @!P3 IMAD.U32 R40, RZ, RZ, UR4 ;  /* 0x00000004ff28be24 */ /* 0x00cfe4000f8e00ff */
.L_x_95:
[----:B------:R-:W-:Y:S05]  /*5db0*/  @!P4 BRA `(.L_x_96) ;  /* 0x000000000024c947 */ /* 0x000fea0003800000 */
[----:B------:R-:W-:Y:S01]  /*5dc0*/  ISETP.NE.U32.AND P3, PT, R70, RZ, PT ;  /* 0x000000ff4600720c */ /* 0x000fe20003f65070 */
[----:B------:R-:W2:Y:S03]  /*5dd0*/  LDCU.64 UR4, c[0x0][0x358] ;  /* 0x00006b00ff0477ac */ /* 0x000ea60008000a00 */
[----:B------:R-:W-:Y:S11]  /*5de0*/  ISETP.NE.AND.EX P3, PT, R71, RZ, PT, P3 ;  /* 0x000000ff4700720c */ /* 0x000ff60003f65330 */
[----:B------:R-:W-:Y:S02]  /*5df0*/  @!UPT UIADD3 URZ, UPT, UPT, URZ, URZ, URZ ;  /* 0x000000fffffff290 */ /* 0x000fe4000fffe0ff */
[----:B------:R-:W3:Y:S01]  /*5e00*/  @P3 LDC.64 R2, c[0x0][0x8a8] ;  /* 0x00022a00ff023b82 */ /* 0x000ee20000000a00 */
[----:B-1----:R-:W-:Y:S04]  /*5e10*/  @P3 IMAD R0, R72, UR36, RZ ;  /* 0x0000002448003c24 */ /* 0x002fe8000f8e02ff */
[----:B---3--:R-:W-:Y:S05]  /*5e20*/  @P3 IMAD.WIDE R2, R0, 0x4, R2 ;  /* 0x0000000400023825 */ /* 0x008fea00078e0202 */
[----:B--2--5:R2:W5:Y:S02]  /*5e30*/  @P3 LDG.E R38, desc[UR4][R2.64] ;  /* 0x0000000402263981 */ /* 0x024564000c1e1900 */
[----:B--2---:R-:W3:Y:S02]  /*5e40*/  @!P3 LDC R38, c[0x0][0x8a0] ;  /* 0x00022800ff26bb82 */ /* 0x004ee40000000800 */
.L_x_96:
[----:B-----5:R-:W-:Y:S01]  /*5e50*/  ISETP.NE.AND P4, PT, R40, RZ, PT ;  /* 0x000000ff2800720c */ /* 0x020fe20003f85270 */
[----:B------:R-:W-:Y:S01]  /*5e60*/  BSSY B1, `(.L_x_97) ;  /* 0x0000042000017945 */ /* 0x000fe20003800000 */
[----:B------:R-:W-:Y:S01]  /*5e70*/  SEL R5, RZ, 0xffffffff, P2 ;  /* 0xffffffffff057807 */ /* 0x000fe20001000000 */
[----:B------:R-:W-:Y:S01]  /*5e80*/  IMAD.MOV.U32 R53, RZ, RZ, 0x1 ;  /* 0x00000001ff357424 */ /* 0x000fe200078e00ff */
[----:B------:R-:W-:Y:S02]  /*5e90*/  LOP3.LUT P3, RZ, R74, 0xff, RZ, 0xc0, !PT ;  /* 0x000000ff4aff7812 */ /* 0x000fe4000786c0ff */
[----:B------:R-:W-:Y:S02]  /*5ea0*/  CS2R R46, SRZ ;  /* 0x00000000002e7805 */ /* 0x000fe4000001ff00 */
[----:B-1----:R-:W-:Y:S02]  /*5eb0*/  @P1 SEL R0, RZ, 0xffffffff, P4 ;  /* 0xffffffffff001807 */ /* 0x002fe40002000000 */
[----:B------:R-:W-:Y:S02]  /*5ec0*/  CS2R R44, SRZ ;  /* 0x00000000002c7805 */ /* 0x000fe4000001ff00 */
[----:B------:R-:W-:Y:S02]  /*5ed0*/  LEA R2, R82, UR44, 0x3 ;  /* 0x0000002c52027c11 */ /* 0x000fe4000f8e18ff */
[----:B------:R-:W-:Y:S02]  /*5ee0*/  CS2R R50, SRZ ;  /* 0x0000000000327805 */ /* 0x000fe4000001ff00 */
[----:B------:R-:W-:Y:S02]  /*5ef0*/  @P0 SEL R0, R5, R0, !P3 ;  /* 0x0000000005000207 */ /* 0x000fe40005800000 */
[----:B------:R-:W-:Y:S02]  /*5f00*/  CS2R R48, SRZ ;  /* 0x0000000000307805 */ /* 0x000fe4000001ff00 */
[----:B------:R-:W-:Y:S02]  /*5f10*/  LEA R52, R36, UR44, 0x3 ;  /* 0x0000002c24347c11 */ /* 0x000fe4000f8e18ff */
[----:B------:R-:W-:Y:S02]  /*5f20*/  @P1 LOP3.LUT R0, R0, 0x1, RZ, 0xc0, !PT ;  /* 0x0000000100001812 */ /* 0x000fe400078ec0ff */
[----:B------:R-:W-:Y:S02]  /*5f30*/  SHF.L.U32 R3, R84, 0x1f, RZ ;  /* 0x0000001f54037819 */ /* 0x000fe400000006ff */
[----:B------:R-:W-:Y:S02]  /*5f40*/  ISETP.NE.U32.OR P6, PT, R0, 0x1, !P1 ;  /* 0x000000010000780c */ /* 0x000fe40004fc5470 */
[----:B------:R-:W-:Y:S02]  /*5f50*/  PLOP3.LUT P2, PT, PT, PT, UP1, 0x80, 0x8 ;  /* 0x000000000008781c */ /* 0x000fe40003f4f018 */
[----:B------:R-:W-:Y:S02]  /*5f60*/  LEA.HI R39, R36, R36, RZ, 0x1 ;  /* 0x0000002424277211 */ /* 0x000fe400078f08ff */
[----:B------:R-:W-:Y:S02]  /*5f70*/  SEL R4, RZ, 0xffffffff, P4 ;  /* 0xffffffffff047807 */ /* 0x000fe40002000000 */
[----:B------:R-:W-:Y:S05]  /*5f80*/  P2R R61, PR, RZ, 0x40 ;  /* 0x00000040ff3d7803 */ /* 0x000fea0000000000 */
[----:B------:R-:W-:Y:S02]  /*5f90*/  @P6 SHF.L.U32 R0, R81, 0x1f, RZ ;  /* 0x0000001f51006819 */ /* 0x000fe400000006ff */
[----:B------:R-:W-:Y:S02]  /*5fa0*/  @P2 SEL R4, R5, R4, !P3 ;  /* 0x0000000405042207 */ /* 0x000fe40005800000 */
[----:B------:R1:W2:Y:S02]  /*5fb0*/  @P6 SYNCS.PHASECHK.TRANS64.TRYWAIT P1, [R2+URZ+0x40], R0 ;  /* 0x00004000020065a7 */ /* 0x0002a400080211ff */
[----:B------:R-:W-:Y:S04]  /*5fc0*/  LOP3.LUT R4, R4, 0x1, RZ, 0xc0, !PT ;  /* 0x0000000104047812 */ /* 0x000fe800078ec0ff */
[----:B------:R-:W-:Y:S04]  /*5fd0*/  ISETP.NE.U32.AND P5, PT, R4, 0x1, PT ;  /* 0x000000010400780c */ /* 0x000fe80003fa5070 */
[----:B------:R-:W-:Y:S01]  /*5fe0*/  P2R R54, PR, RZ, 0x20 ;  /* 0x00000020ff367803 */ /* 0x000fe20000000000 */
[----:B------:R4:W3:Y:S01]  /*5ff0*/  SYNCS.PHASECHK.TRANS64.TRYWAIT P0, [R52+URZ+0xb0], R3 ;  /* 0x0000b003340075a7 */ /* 0x0008e200080011ff */
[C---:B-1----:R-:W-:Y:S01]  /*6000*/  IMAD.SHL.U32 R0, R39.reuse, 0x80, RZ ;  /* 0x0000008027007824 */ /* 0x042fe200078e00ff */
[----:B------:R-:W-:Y:S04]  /*6010*/  LOP3.LUT R39, R39, 0xffe, RZ, 0xc0, !PT ;  /* 0x00000ffe27277812 */ /* 0x000fe800078ec0ff */
[----:B------:R-:W-:Y:S01]  /*6020*/  LOP3.LUT R0, R0, 0xffffff00, RZ, 0xc0, !PT ;  /* 0xffffff0000007812 */ /* 0x000fe200078ec0ff */
[----:B------:R-:W-:Y:S04]  /*6030*/  IMAD.IADD R39, R36, 0x1, -R39 ;  /* 0x0000000124277824 */ /* 0x000fe800078e0a27 */
[----:B------:R-:W-:Y:S04]  /*6040*/  IMAD.IADD R0, R37, 0x1, R0 ;  /* 0x0000000125007824 */ /* 0x000fe800078e0200 */
[----:B------:R-:W-:Y:S01]  /*6050*/  IMAD R39, R39, 0x100000, R0 ;  /* 0x0010000027277824 */ /* 0x000fe200078e0200 */
[----:B--2---:R-:W-:Y:S01]  /*6060*/  @P6 SEL R53, RZ, 0x1, !P1 ;  /* 0x00000001ff356807 */ /* 0x004fe20004800000 */
[----:B----4-:R-:W-:Y:S06]  /*6070*/  @!P6 BRA `(.L_x_98) ;  /* 0x000000000080e947 */ /* 0x010fec0003800000 */
[----:B------:R-:W-:Y:S01]  /*6080*/  @P5 IMAD R5, R82, 0x1000, R69 ;  /* 0x0000100052055824 */ /* 0x000fe200078e0245 */
[----:B------:R-:W-:Y:S01]  /*6090*/  ISETP.NE.AND P1, PT, R53, RZ, PT ;  /* 0x000000ff3500720c */ /* 0x000fe20003f25270 */
[----:B------:R-:W-:Y:S01]  /*60a0*/  BSSY B0, `(.L_x_99) ;  /* 0x000000b000007945 */ /* 0x000fe20003800000 */
[----:B------:R-:W-:Y:S01]  /*60b0*/  CS2R R50, SRZ ;  /* 0x0000000000327805 */ /* 0x000fe2000001ff00 */
[----:B------:R-:W-:Y:S01]  /*60c0*/  @P5 VIADD R4, R5, UR44 ;  /* 0x0000002c05045c36 */ /* 0x000fe20008000000 */
[----:B------:R-:W-:Y:S02]  /*60d0*/  CS2R R48, SRZ ;  /* 0x0000000000307805 */ /* 0x000fe4000001ff00 */
[----:B------:R-:W-:Y:S02]  /*60e0*/  CS2R R46, SRZ ;  /* 0x00000000002e7805 */ /* 0x000fe4000001ff00 */
[----:B------:R-:W-:Y:S01]  /*60f0*/  CS2R R44, SRZ ;  /* 0x00000000002c7805 */ /* 0x000fe2000001ff00 */
[----:B------:R-:W-:Y:S04]  /*6100*/  @P5 IMAD R4, R85, -0x10, R4 ;  /* 0xfffffff055045824 */ /* 0x000fe800078e0204 */
[----:B------:R-:W-:Y:S05]  /*6110*/  @P1 BRA `(.L_x_100) ;  /* 0x00000000000c1947 */ /* 0x000fea0003800000 */
[----:B------:R-:W-:Y:S04]  /*6120*/  SHF.L.U32 R0, R81, 0x1f, RZ ;  /* 0x0000001f51007819 */ /* 0x000fe800000006ff */
[----:B------:R-:W1:Y:S02]  /*6130*/  SYNCS.PHASECHK.TRANS64.TRYWAIT P1, [R2+URZ+0x40], R0 ;  /* 0x00004000020075a7 */ /* 0x000e6400080211ff */
[----:B-1----:R-:W-:Y:S05]  /*6140*/  @!P1 BRA `(.L_x_101) ;  /* 0x0000004000289947 */ /* 0x002fea0003800000 */
.L_x_100:
[----:B------:R-:W-:Y:S05]  /*6150*/  BSYNC B0 ;  /* 0x0000000000007941 */ /* 0x000fea0003800000 */
.L_x_99:
[----:B------:R-:W-:Y:S01]  /*6160*/  ISETP.NE.AND P1, PT, R54, RZ, PT ;  /* 0x000000ff3600720c */ /* 0x000fe20003f25270 */
[----:B-1----:R-:W-:Y:S02]  /*6170*/  VIADD R2, R2, 0x60 ;  /* 0x0000006002027836 */ /* 0x002fe40000000000 */
[----:B------:R-:W-:Y:S02]  /*6180*/  IMAD.U32 R0, RZ, RZ, UR45 ;  /* 0x0000002dff007e24 */ /* 0x000fe4000f8e00ff */
[----:B------:R-:W-:Y:S03]  /*6190*/  VIADD R82, R82, 0x1 ;  /* 0x0000000152527836 */ /* 0x000fe60000000000 */
[----:B------:R-:W-:Y:S05]  /*61a0*/  PRMT R0, R0, 0x654, R2 ;  /* 0x0000065400007816 */ /* 0x000fea0000000002 */
[----:B------:R1:W2:Y:S04]  /*61b0*/  @P1 LDS.128 R48, [R5+UR44+0x200] ;  /* 0x0002002c05301984 */ /* 0x0002a80008000c00 */
[----:B------:R1:W4:Y:S01]  /*61c0*/  @P1 LDS.128 R44, [R4+0x210] ;  /* 0x00021000042c1984 */ /* 0x0003220000000c00 */
[C---:B------:R-:W-:Y:S01]  /*61d0*/  ISETP.NE.AND P1, PT, R82.reuse, 0x4, PT ;  /* 0x000000045200780c */ /* 0x040fe20003f25270 */
[----:B------:R-:W-:Y:S01]  /*61e0*/  @!PT LDS RZ, [RZ] ;  /* 0x00000000fffff984 */ /* 0x000fe20000000800 */
[----:B------:R-:W-:Y:S01]  /*61f0*/  @!PT LDS RZ, [RZ] ;  /* 0x00000000fffff984 */ /* 0x000fe20000000800 */
[----:B------:R-:W-:Y:S01]  /*6200*/  @!PT LDS RZ, [RZ] ;  /* 0x00000000fffff984 */ /* 0x000fe20000000800 */
[----:B------:R-:W-:Y:S01]  /*6210*/  @!PT LDS RZ, [RZ] ;  /* 0x00000000fffff984 */ /* 0x000fe20000000800 */
[----:B------:R5:W-:Y:S06]  /*6220*/  MEMBAR.ALL.CTA ;  /* 0x0000000000007992 */ /* 0x000bec0000008000 */
[----:B-----5:R-:W5:Y:S01]  /*6230*/  FENCE.VIEW.ASYNC.S ;  /* 0x00000000000073c6 */ /* 0x020f620000000000 */
[----:B------:R-:W-:Y:S01]  /*6240*/  SEL R82, R82, RZ, P1 ;  /* 0x000000ff52527207 */ /* 0x000fe20000800000 */
[----:B-----5:R5:W-:Y:S02]  /*6250*/  SYNCS.ARRIVE.TRANS64.RED.A1T0 RZ, [R0+URZ], RZ ;  /* 0x000000ff00ff79a7 */ /* 0x020be400081004ff */
[----:B-----5:R-:W-:Y:S04]  /*6260*/  SEL R0, RZ, 0x1, P1 ;  /* 0x00000001ff007807 */ /* 0x020fe80000800000 */
[----:B-12---:R-:W-:Y:S02]  /*6270*/  LOP3.LUT R81, R81, R0, RZ, 0x3c, !PT ;  /* 0x0000000051517212 */ /* 0x006fe400078e3cff */
.L_x_98:
[----:B------:R-:W-:Y:S05]  /*6280*/  BSYNC B1 ;  /* 0x0000000000017941 */ /* 0x000fea0003800000 */
.L_x_97:
[----:B------:R-:W-:Y:S04]  /*6290*/  SHF.R.U32.HI R0, RZ, 0x15, R39 ;  /* 0x00000015ff007819 */ /* 0x000fe80000011627 */
[----:B------:R-:W-:Y:S01]  /*62a0*/  LOP3.LUT P1, RZ, R0, 0x3, R75, 0x48, !PT ;  /* 0x0000000300ff7812 */ /* 0x000fe2000782484b */
[----:B------:R-:W-:Y:S01]  /*62b0*/  @!UPT UIADD3 URZ, UPT, UPT, URZ, URZ, URZ ;  /* 0x000000fffffff290 */ /* 0x000fe2000fffe0ff */
[----:B---3--:R-:W-:Y:S11]  /*62c0*/  @P0 BRA `(.L_x_102) ;  /* 0x0000000000080947 */ /* 0x008ff60003800000 */
[----:B------:R-:W1:Y:S02]  /*62d0*/  SYNCS.PHASECHK.TRANS64.TRYWAIT P0, [R52+URZ+0xb0], R3 ;  /* 0x0000b003340075a7 */ /* 0x000e6400080011ff */
[----:B-1----:R-:W-:Y:S05]  /*62e0*/  @!P0 BRA `(.L_x_103) ;  /* 0x0000003c00d48947 */ /* 0x002fea0003800000 */
.L_x_102:
[----:B------:R-:W-:Y:S05]  /*62f0*/  @!P1 BRA `(.L_x_104) ;  /* 0x0000000000409947 */ /* 0x000fea0003800000 */
[----:B------:R-:W2:Y:S01]  /*6300*/  LDCU.64 UR8, c[0x4][0x78] ;  /* 0x01000f00ff0877ac */ /* 0x000ea20008000a00 */
[----:B-1----:R-:W-:Y:S01]  /*6310*/  MOV R3, 0x0 ;  /* 0x0000000000037802 */ /* 0x002fe20000000f00 */
[----:B------:R-:W-:Y:S02]  /*6320*/  HFMA2 R12, -RZ, RZ, 0, 5.9604644775390625e-08 ;  /* 0x00000001ff0c7431 */ /* 0x000fe400000001ff */
[----:B------:R-:W-:Y:S02]  /*6330*/  IMAD.MOV.U32 R8, RZ, RZ, 0x192 ;  /* 0x00000192ff087424 */ /* 0x000fe400078e00ff */
[----:B------:R-:W-:Y:S01]  /*6340*/  IMAD.MOV.U32 R13, RZ, RZ, RZ ;  /* 0x000000ffff0d7224 */ /* 0x000fe200078e00ff */
[----:B------:R-:W1:Y:S01]  /*6350*/  LDCU.64 UR6, c[0x4][0x80] ;  /* 0x01001000ff0677ac */ /* 0x000e620008000a00 */
[----:B------:R-:W3:Y:S01]  /*6360*/  LDC.64 R2, c[0x4][R3] ;  /* 0x0100000003027b82 */ /* 0x000ee20000000a00 */
[----:B------:R-:W5:Y:S01]  /*6370*/  LDCU.64 UR4, c[0x4][0x18] ;  /* 0x01000300ff0477ac */ /* 0x000f620008000a00 */
[----:B--2---:R-:W-:Y:S01]  /*6380*/  MOV R5, UR9 ;  /* 0x0000000900057c02 */ /* 0x004fe20008000f00 */
[----:B------:R-:W-:Y:S01]  /*6390*/  IMAD.U32 R4, RZ, RZ, UR8 ;  /* 0x00000008ff047e24 */ /* 0x000fe2000f8e00ff */
[----:B-1----:R-:W-:Y:S01]  /*63a0*/  MOV R7, UR7 ;  /* 0x0000000700077c02 */ /* 0x002fe20008000f00 */
[----:B------:R-:W-:Y:S01]  /*63b0*/  IMAD.U32 R6, RZ, RZ, UR6 ;  /* 0x00000006ff067e24 */ /* 0x000fe2000f8e00ff */
[----:B-----5:R-:W-:Y:S01]  /*63c0*/  MOV R11, UR5 ;  /* 0x00000005000b7c02 */ /* 0x020fe20008000f00 */
[----:B------:R-:W-:Y:S02]  /*63d0*/  IMAD.U32 R10, RZ, RZ, UR4 ;  /* 0x00000004ff0a7e24 */ /* 0x000fe4000f8e00ff */
[----:B------:R-:W-:Y:S07]  /*63e0*/  LEPC R20, `(.L_x_104) ;  /* 0x000000001014794e */ /* 0x000fee0000000000 */
[----:B---34-:R-:W-:Y:S05]  /*63f0*/  CALL.ABS.NOINC R2 ;  /* 0x0000000002007343 */ /* 0x018fea0003c00000 */
.L_x_104:
[----:B------:R-:W-:Y:S05]  /*6400*/  WARPSYNC.ALL ;  /* 0x0000000000007948 */ /* 0x000fea0003800000 */
[----:B------:R-:W-:Y:S01]  /*6410*/  R2UR UR4, R39 ;  /* 0x00000000270472ca */ /* 0x000fe200000e0000 */
[----:B------:R-:W-:Y:S01]  /*6420*/  BSSY.RECONVERGENT B0, `(.L_x_105) ;  /* 0x00000a0000007945 */ /* 0x000fe20003800200 */
[C---:B------:R-:W-:Y:S02]  /*6430*/  SHF.L.U32 R2, R48.reuse, 0x10, RZ ;  /* 0x0000001030027819 */ /* 0x040fe400000006ff */
[C---:B-1----:R-:W-:Y:S02]  /*6440*/  PRMT R3, R48.reuse, 0x8880, RZ ;  /* 0x0000888030037816 */ /* 0x042fe400000000ff */
[----:B------:R-:W-:Y:S02]  /*6450*/  SHF.L.U32 R41, R48, 0x8, RZ ;  /* 0x0000000830297819 */ /* 0x000fe400000006ff */
[----:B------:R-:W-:Y:S02]  /*6460*/  SHF.L.U32 R42, R49, 0x10, RZ ;  /* 0x00000010312a7819 */ /* 0x000fe400000006ff */
[----:B------:R-:W-:Y:S02]  /*6470*/  IADD3 R60, PT, PT, R69, UR44, RZ ;  /* 0x0000002c453c7c10 */ /* 0x000fe4000fffe0ff */
[----:B------:R-:W-:Y:S01]  /*6480*/  SHF.R.S32.HI R42, RZ, 0x18, R42 ;  /* 0x00000018ff2a7819 */ /* 0x000fe2000001142a */
[----:B------:R-:W-:Y:S01]  /*6490*/  LDTM.16dp32bit_t0_t15.x32 R4, tmem[UR4] ;  /* 0x00000004000479ee */ /* 0x000fe20008a80000 */
[----:B------:R-:W1:Y:S01]  /*64a0*/  LDTM.16dp32bit_t16_t31.x32 R4, tmem[UR4+0x20] ;  /* 0x00002004000479ee */ /* 0x000e620008aa0000 */
[----:B------:R-:W-:Y:S02]  /*64b0*/  SHF.L.U32 R55, R80, 0x4, RZ ;  /* 0x0000000450377819 */ /* 0x000fe400000006ff */
[----:B------:R-:W-:Y:S02]  /*64c0*/  ISETP.NE.AND P0, PT, R87, RZ, PT ;  /* 0x000000ff5700720c */ /* 0x000fe40003f05270 */
[----:B------:R-:W-:Y:S02]  /*64d0*/  IADD3 R89, PT, PT, R60, R55, RZ ;  /* 0x000000373c597210 */ /* 0x000fe40007ffe0ff */
[----:B------:R-:W-:Y:S01]  /*64e0*/  ISETP.NE.AND P6, PT, R61, RZ, PT ;  /* 0x000000ff3d00720c */ /* 0x000fe20003fc5270 */
[C---:B-1----:R-:W-:Y:S01]  /*64f0*/  IMAD R0, R38.reuse, R4, RZ ;  /* 0x0000000426007224 */ /* 0x042fe200078e02ff */
[----:B------:R-:W-:Y:S01]  /*6500*/  SHF.R.S32.HI R4, RZ, 0x18, R2 ;  /* 0x00000018ff047819 */ /* 0x000fe20000011402 */
[C---:B------:R-:W-:Y:S01]  /*6510*/  IMAD R2, R38.reuse, R5, RZ ;  /* 0x0000000526027224 */ /* 0x040fe200078e02ff */
[----:B------:R-:W-:Y:S01]  /*6520*/  SHF.R.S32.HI R5, RZ, 0x18, R41 ;  /* 0x00000018ff057819 */ /* 0x000fe20000011429 */
[----:B------:R-:W-:Y:S01]  /*6530*/  IMAD R0, R3, R40, R0 ;  /* 0x0000002803007224 */ /* 0x000fe200078e0200 */
[----:B------:R-:W-:Y:S01]  /*6540*/  PRMT R41, R49, 0x8880, RZ ;  /* 0x0000888031297816 */ /* 0x000fe200000000ff */
[----:B------:R-:W-:Y:S02]  /*6550*/  IMAD R3, R38, R6, RZ ;  /* 0x0000000626037224 */ /* 0x000fe400078e02ff */
[-C--:B------:R-:W-:Y:S01]  /*6560*/  IMAD R2, R4, R40.reuse, R2 ;  /* 0x0000002804027224 */ /* 0x080fe200078e0202 */
[----:B------:R-:W-:Y:S01]  /*6570*/  SHF.R.S32.HI R4, RZ, 0x18, R48 ;  /* 0x00000018ff047819 */ /* 0x000fe20000011430 */
[----:B------:R-:W-:Y:S02]  /*6580*/  IMAD R7, R38, R7, RZ ;  /* 0x0000000726077224 */ /* 0x000fe400078e02ff */
[-C--:B------:R-:W-:Y:S02]  /*6590*/  IMAD R3, R5, R40.reuse, R3 ;  /* 0x0000002805037224 */ /* 0x080fe400078e0203 */
[----:B------:R-:W-:Y:S02]  /*65a0*/  IMAD R7, R4, R40, R7 ;  /* 0x0000002804077224 */ /* 0x000fe400078e0207 */
[C---:B------:R-:W-:Y:S02]  /*65b0*/  IMAD R6, R38.reuse, R11, RZ ;  /* 0x0000000b26067224 */ /* 0x040fe400078e02ff */
[C---:B------:R-:W-:Y:S01]  /*65c0*/  IMAD R11, R38.reuse, R16, RZ ;  /* 0x00000010260b7224 */ /* 0x040fe200078e02ff */
[----:B------:R-:W-:Y:S01]  /*65d0*/  I2IP.S8.S32.SAT R56, R7, R3, RZ ;  /* 0x0000000307387239 */ /* 0x000fe200000014ff */
[C---:B------:R-:W-:Y:S02]  /*65e0*/  IMAD R16, R38.reuse, R21, RZ ;  /* 0x0000001526107224 */ /* 0x040fe400078e02ff */
[----:B------:R-:W-:Y:S01]  /*65f0*/  IMAD R21, R38, R26, RZ ;  /* 0x0000001a26157224 */ /* 0x000fe200078e02ff */
[----:B------:R-:W-:Y:S01]  /*6600*/  I2IP.S8.S32.SAT R56, R2, R0, R56 ;  /* 0x0000000002387239 */ /* 0x000fe20000001438 */
[C---:B------:R-:W-:Y:S01]  /*6610*/  IMAD R26, R38.reuse, R31, RZ ;  /* 0x0000001f261a7224 */ /* 0x040fe200078e02ff */
[----:B------:R-:W-:Y:S01]  /*6620*/  SHF.R.S32.HI R2, RZ, 0x18, R49 ;  /* 0x00000018ff027819 */ /* 0x000fe20000011431 */
[C---:B------:R-:W-:Y:S02]  /*6630*/  IMAD R3, R38.reuse, R8, RZ ;  /* 0x0000000826037224 */ /* 0x040fe400078e02ff */
[----:B------:R-:W-:Y:S02]  /*6640*/  IMAD.SHL.U32 R31, R49, 0x100, RZ ;  /* 0x00000100311f7824 */ /* 0x000fe400078e00ff */
[C---:B------:R-:W-:Y:S02]  /*6650*/  IMAD R8, R38.reuse, R13, RZ ;  /* 0x0000000d26087224 */ /* 0x040fe400078e02ff */
[C---:B------:R-:W-:Y:S01]  /*6660*/  IMAD R13, R38.reuse, R18, RZ ;  /* 0x00000012260d7224 */ /* 0x040fe200078e02ff */
[----:B------:R-:W-:Y:S01]  /*6670*/  SHF.R.S32.HI R0, RZ, 0x18, R31 ;  /* 0x00000018ff007819 */ /* 0x000fe2000001141f */
[----:B------:R-:W-:Y:S01]  /*6680*/  IMAD R18, R38, R23, RZ ;  /* 0x0000001726127224 */ /* 0x000fe200078e02ff */
[----:B------:R-:W-:Y:S01]  /*6690*/  SHF.L.U32 R31, R50, 0x10, RZ ;  /* 0x00000010321f7819 */ /* 0x000fe200000006ff */
[C---:B------:R-:W-:Y:S02]  /*66a0*/  IMAD R4, R38.reuse, R9, RZ ;  /* 0x0000000926047224 */ /* 0x040fe400078e02ff */
[C---:B------:R-:W-:Y:S01]  /*66b0*/  IMAD R23, R38.reuse, R28, RZ ;  /* 0x0000001c26177224 */ /* 0x040fe200078e02ff */
[----:B------:R-:W-:Y:S01]  /*66c0*/  SHF.R.S32.HI R31, RZ, 0x18, R31 ;  /* 0x00000018ff1f7819 */ /* 0x000fe2000001141f */
[C---:B------:R-:W-:Y:S02]  /*66d0*/  IMAD R7, R38.reuse, R12, RZ ;  /* 0x0000000c26077224 */ /* 0x040fe400078e02ff */
[----:B------:R-:W-:Y:S01]  /*66e0*/  IMAD R28, R38, R33, RZ ;  /* 0x00000021261c7224 */ /* 0x000fe200078e02ff */
[----:B------:R-:W-:Y:S01]  /*66f0*/  PRMT R33, R50, 0x8880, RZ ;  /* 0x0000888032217816 */ /* 0x000fe200000000ff */
[----:B------:R-:W-:Y:S02]  /*6700*/  IMAD R3, R41, R40, R3 ;  /* 0x0000002829037224 */ /* 0x000fe400078e0203 */
[C---:B------:R-:W-:Y:S02]  /*6710*/  IMAD R12, R38.reuse, R17, RZ ;  /* 0x00000011260c7224 */ /* 0x040fe400078e02ff */
[C---:B------:R-:W-:Y:S02]  /*6720*/  IMAD R5, R38.reuse, R10, RZ ;  /* 0x0000000a26057224 */ /* 0x040fe400078e02ff */
[----:B------:R-:W-:Y:S02]  /*6730*/  IMAD R17, R38, R22, RZ ;  /* 0x0000001626117224 */ /* 0x000fe400078e02ff */
[----:B------:R-:W-:Y:S02]  /*6740*/  IMAD R4, R42, R40, R4 ;  /* 0x000000282a047224 */ /* 0x000fe400078e0204 */
[C---:B------:R-:W-:Y:S02]  /*6750*/  IMAD R22, R38.reuse, R27, RZ ;  /* 0x0000001b26167224 */ /* 0x040fe400078e02ff */
[----:B------:R-:W-:Y:S01]  /*6760*/  IMAD R27, R38, R32, RZ ;  /* 0x00000020261b7224 */ /* 0x000fe200078e02ff */
[----:B------:R-:W-:Y:S01]  /*6770*/  SHF.L.U32 R32, R50, 0x8, RZ ;  /* 0x0000000832207819 */ /* 0x000fe200000006ff */
[-C--:B------:R-:W-:Y:S02]  /*6780*/  IMAD R5, R0, R40.reuse, R5 ;  /* 0x0000002800057224 */ /* 0x080fe400078e0205 */
[----:B------:R-:W-:Y:S01]  /*6790*/  IMAD.MOV.U32 R0, RZ, RZ, R33 ;  /* 0x000000ffff007224 */ /* 0x000fe200078e0021 */
[----:B------:R-:W-:Y:S01]  /*67a0*/  SHF.R.S32.HI R32, RZ, 0x18, R32 ;  /* 0x00000018ff207819 */ /* 0x000fe20000011420 */
[-C--:B------:R-:W-:Y:S01]  /*67b0*/  IMAD R6, R2, R40.reuse, R6 ;  /* 0x0000002802067224 */ /* 0x080fe200078e0206 */
[----:B------:R-:W-:Y:S01]  /*67c0*/  SHF.R.S32.HI R2, RZ, 0x18, R50 ;  /* 0x00000018ff027819 */ /* 0x000fe20000011432 */
[----:B------:R-:W-:Y:S01]  /*67d0*/  IMAD R7, R0, R40, R7 ;  /* 0x0000002800077224 */ /* 0x000fe200078e0207 */
[----:B------:R-:W-:Y:S01]  /*67e0*/  PRMT R0, R51, 0x8880, RZ ;  /* 0x0000888033007816 */ /* 0x000fe200000000ff */
[----:B------:R-:W-:Y:S01]  /*67f0*/  IMAD R9, R38, R14, RZ ;  /* 0x0000000e26097224 */ /* 0x000fe200078e02ff */
[----:B------:R-:W-:Y:S01]  /*6800*/  I2IP.S8.S32.SAT R6, R6, R5, RZ ;  /* 0x0000000506067239 */ /* 0x000fe200000014ff */
[-C--:B------:R-:W-:Y:S01]  /*6810*/  IMAD R8, R31, R40.reuse, R8 ;  /* 0x000000281f087224 */ /* 0x080fe200078e0208 */
[C---:B------:R-:W-:Y:S01]  /*6820*/  SHF.L.U32 R31, R51.reuse, 0x8, RZ ;  /* 0x00000008331f7819 */ /* 0x040fe200000006ff */
[----:B------:R-:W-:Y:S01]  /*6830*/  IMAD R10, R38, R15, RZ ;  /* 0x0000000f260a7224 */ /* 0x000fe200078e02ff */
[----:B------:R-:W-:Y:S01]  /*6840*/  I2IP.S8.S32.SAT R57, R4, R3, R6 ;  /* 0x0000000304397239 */ /* 0x000fe20000001406 */
[-C--:B------:R-:W-:Y:S01]  /*6850*/  IMAD R9, R32, R40.reuse, R9 ;  /* 0x0000002820097224 */ /* 0x080fe200078e0209 */
[----:B------:R-:W-:Y:S01]  /*6860*/  SHF.R.S32.HI R5, RZ, 0x18, R31 ;  /* 0x00000018ff057819 */ /* 0x000fe2000001141f */
[-C--:B------:R-:W-:Y:S01]  /*6870*/  IMAD R10, R2, R40.reuse, R10 ;  /* 0x00000028020a7224 */ /* 0x080fe200078e020a */
[----:B------:R-:W-:Y:S01]  /*6880*/  SHF.L.U32 R2, R51, 0x10, RZ ;  /* 0x0000001033027819 */ /* 0x000fe200000006ff */
[----:B------:R-:W-:Y:S01]  /*6890*/  IMAD R11, R0, R40, R11 ;  /* 0x00000028000b7224 */ /* 0x000fe200078e020b */
[----:B------:R-:W-:Y:S01]  /*68a0*/  SHF.R.S32.HI R0, RZ, 0x18, R51 ;  /* 0x00000018ff007819 */ /* 0x000fe20000011433 */
[C---:B------:R-:W-:Y:S01]  /*68b0*/  IMAD R15, R38.reuse, R20, RZ ;  /* 0x00000014260f7224 */ /* 0x040fe200078e02ff */
[----:B------:R-:W-:Y:S01]  /*68c0*/  SHF.R.S32.HI R2, RZ, 0x18, R2 ;  /* 0x00000018ff027819 */ /* 0x000fe20000011402 */
[C---:B------:R-:W-:Y:S01]  /*68d0*/  IMAD R14, R38.reuse, R19, RZ ;  /* 0x00000013260e7224 */ /* 0x040fe200078e02ff */
[C---:B----4-:R-:W-:Y:S01]  /*68e0*/  SHF.L.U32 R4, R45.reuse, 0x10, RZ ;  /* 0x000000102d047819 */ /* 0x050fe200000006ff */
[----:B------:R-:W-:Y:S01]  /*68f0*/  IMAD R19, R38, R24, RZ ;  /* 0x0000001826137224 */ /* 0x000fe200078e02ff */
[----:B------:R-:W-:Y:S01]  /*6900*/  PRMT R3, R45, 0x8880, RZ ;  /* 0x000088802d037816 */ /* 0x000fe200000000ff */
[-C--:B------:R-:W-:Y:S01]  /*6910*/  IMAD R12, R2, R40.reuse, R12 ;  /* 0x00000028020c7224 */ /* 0x080fe200078e020c */
[----:B------:R-:W-:Y:S01]  /*6920*/  PRMT R2, R44, 0x8880, RZ ;  /* 0x000088802c027816 */ /* 0x000fe200000000ff */
[-C--:B------:R-:W-:Y:S01]  /*6930*/  IMAD R13, R5, R40.reuse, R13 ;  /* 0x00000028050d7224 */ /* 0x080fe200078e020d */
[----:B------:R-:W-:Y:S01]  /*6940*/  SHF.R.S32.HI R4, RZ, 0x18, R4 ;  /* 0x00000018ff047819 */ /* 0x000fe20000011404 */
[----:B------:R-:W-:Y:S01]  /*6950*/  IMAD R14, R0, R40, R14 ;  /* 0x00000028000e7224 */ /* 0x000fe200078e020e */
[----:B------:R-:W-:Y:S01]  /*6960*/  MOV R0, R2 ;  /* 0x0000000200007202 */ /* 0x000fe20000000f00 */
[----:B------:R-:W-:Y:S01]  /*6970*/  IMAD.U32 R5, R44, 0x10000, RZ ;  /* 0x000100002c057824 */ /* 0x000fe200078e00ff */
[----:B------:R-:W-:Y:S01]  /*6980*/  I2IP.S8.S32.SAT R9, R10, R9, RZ ;  /* 0x000000090a097239 */ /* 0x000fe200000014ff */
[----:B------:R-:W-:Y:S01]  /*6990*/  IMAD R20, R38, R25, RZ ;  /* 0x0000001926147224 */ /* 0x000fe200078e02ff */
[----:B------:R-:W-:Y:S01]  /*69a0*/  I2IP.S8.S32.SAT R13, R14, R13, RZ ;  /* 0x0000000d0e0d7239 */ /* 0x000fe200000014ff */
[----:B------:R-:W-:Y:S01]  /*69b0*/  IMAD R15, R0, R40, R15 ;  /* 0x00000028000f7224 */ /* 0x000fe200078e020f */
[----:B------:R-:W-:Y:S01]  /*69c0*/  SHF.R.S32.HI R2, RZ, 0x18, R5 ;  /* 0x00000018ff027819 */ /* 0x000fe20000011405 */
[----:B------:R-:W-:Y:S01]  /*69d0*/  IMAD R24, R38, R29, RZ ;  /* 0x0000001d26187224 */ /* 0x000fe200078e02ff */
[----:B------:R-:W-:Y:S01]  /*69e0*/  SHF.L.U32 R0, R44, 0x8, RZ ;  /* 0x000000082c007819 */ /* 0x000fe200000006ff */
[----:B------:R-:W-:Y:S01]  /*69f0*/  IMAD R25, R38, R30, RZ ;  /* 0x0000001e26197224 */ /* 0x000fe200078e02ff */
[----:B------:R-:W-:Y:S01]  /*6a00*/  I2IP.S8.S32.SAT R58, R8, R7, R9 ;  /* 0x00000007083a7239 */ /* 0x000fe20000001409 */
[----:B------:R-:W-:Y:S01]  /*6a10*/  IMAD R16, R2, R40, R16 ;  /* 0x0000002802107224 */ /* 0x000fe200078e0210 */
[----:B------:R-:W-:Y:S01]  /*6a20*/  SHF.R.S32.HI R0, RZ, 0x18, R0 ;  /* 0x00000018ff007819 */ /* 0x000fe20000011400 */
[----:B------:R-:W-:Y:S01]  /*6a30*/  IMAD R29, R38, R34, RZ ;  /* 0x00000022261d7224 */ /* 0x000fe200078e02ff */
[----:B------:R-:W-:Y:S01]  /*6a40*/  SHF.R.S32.HI R2, RZ, 0x18, R44 ;  /* 0x00000018ff027819 */ /* 0x000fe2000001142c */
[----:B------:R-:W-:Y:S01]  /*6a50*/  IMAD.SHL.U32 R5, R45, 0x100, RZ ;  /* 0x000001002d057824 */ /* 0x000fe200078e00ff */
[----:B------:R-:W-:Y:S01]  /*6a60*/  I2IP.S8.S32.SAT R59, R12, R11, R13 ;  /* 0x0000000b0c3b7239 */ /* 0x000fe2000000140d */
[-C--:B------:R-:W-:Y:S02]  /*6a70*/  IMAD R17, R0, R40.reuse, R17 ;  /* 0x0000002800117224 */ /* 0x080fe400078e0211 */
[-C--:B------:R-:W-:Y:S01]  /*6a80*/  IMAD R18, R2, R40.reuse, R18 ;  /* 0x0000002802127224 */ /* 0x080fe200078e0212 */
[----:B------:R-:W-:Y:S01]  /*6a90*/  SHF.R.S32.HI R0, RZ, 0x18, R5 ;  /* 0x00000018ff007819 */ /* 0x000fe20000011405 */
[-C--:B------:R-:W-:Y:S01]  /*6aa0*/  IMAD R19, R3, R40.reuse, R19 ;  /* 0x0000002803137224 */ /* 0x080fe200078e0213 */
[----:B------:R-:W-:Y:S01]  /*6ab0*/  SHF.R.S32.HI R2, RZ, 0x18, R45 ;  /* 0x00000018ff027819 */ /* 0x000fe2000001142d */
[-C--:B------:R-:W-:Y:S01]  /*6ac0*/  IMAD R20, R4, R40.reuse, R20 ;  /* 0x0000002804147224 */ /* 0x080fe200078e0214 */
[----:B------:R-:W-:Y:S01]  /*6ad0*/  SHF.L.U32 R4, R46, 0x10, RZ ;  /* 0x000000102e047819 */ /* 0x000fe200000006ff */
[-C--:B------:R-:W-:Y:S01]  /*6ae0*/  IMAD R21, R0, R40.reuse, R21 ;  /* 0x0000002800157224 */ /* 0x080fe200078e0215 */
[C---:B------:R-:W-:Y:S01]  /*6af0*/  PRMT R0, R46.reuse, 0x8880, RZ ;  /* 0x000088802e007816 */ /* 0x040fe200000000ff */
[----:B------:R1:W-:Y:S01]  /*6b00*/  STS.128 [R69+UR44+0x4200], R56 ;  /* 0x0042003845007988 */ /* 0x0003e20008000c2c */
[----:B------:R-:W-:Y:S01]  /*6b10*/  SHF.L.U32 R3, R46, 0x8, RZ ;  /* 0x000000082e037819 */ /* 0x000fe200000006ff */
[-C--:B------:R-:W-:Y:S01]  /*6b20*/  IMAD R22, R2, R40.reuse, R22 ;  /* 0x0000002802167224 */ /* 0x080fe200078e0216 */
[----:B------:R-:W-:Y:S01]  /*6b30*/  SHF.R.S32.HI R2, RZ, 0x18, R4 ;  /* 0x00000018ff027819 */ /* 0x000fe20000011404 */
[-C--:B------:R-:W-:Y:S01]  /*6b40*/  IMAD R23, R0, R40.reuse, R23 ;  /* 0x0000002800177224 */ /* 0x080fe200078e0217 */
[----:B------:R-:W-:Y:S01]  /*6b50*/  SHF.R.S32.HI R3, RZ, 0x18, R3 ;  /* 0x00000018ff037819 */ /* 0x000fe20000011403 */
[----:B------:R-:W-:Y:S01]  /*6b60*/  IMAD R30, R38, R35, RZ ;  /* 0x00000023261e7224 */ /* 0x000fe200078e02ff */
[----:B------:R-:W-:Y:S01]  /*6b70*/  SHF.R.S32.HI R0, RZ, 0x18, R46 ;  /* 0x00000018ff007819 */ /* 0x000fe2000001142e */
[-C--:B------:R-:W-:Y:S01]  /*6b80*/  IMAD R24, R2, R40.reuse, R24 ;  /* 0x0000002802187224 */ /* 0x080fe200078e0218 */
[----:B------:R-:W-:Y:S01]  /*6b90*/  PRMT R2, R47, 0x8880, RZ ;  /* 0x000088802f027816 */ /* 0x000fe200000000ff */
[-C--:B------:R-:W-:Y:S01]  /*6ba0*/  IMAD R25, R3, R40.reuse, R25 ;  /* 0x0000002803197224 */ /* 0x080fe200078e0219 */
[C---:B------:R-:W-:Y:S01]  /*6bb0*/  SHF.L.U32 R3, R47.reuse, 0x10, RZ ;  /* 0x000000102f037819 */ /* 0x040fe200000006ff */
[----:B------:R-:W-:Y:S01]  /*6bc0*/  IMAD.SHL.U32 R4, R47, 0x100, RZ ;  /* 0x000001002f047824 */ /* 0x000fe200078e00ff */
[----:B------:R-:W-:Y:S01]  /*6bd0*/  SHF.R.S32.HI R5, RZ, 0x18, R47 ;  /* 0x00000018ff057819 */ /* 0x000fe2000001142f */
[-C--:B------:R-:W-:Y:S01]  /*6be0*/  IMAD R26, R0, R40.reuse, R26 ;  /* 0x00000028001a7224 */ /* 0x080fe200078e021a */
[----:B------:R-:W-:Y:S01]  /*6bf0*/  SHF.R.S32.HI R3, RZ, 0x18, R3 ;  /* 0x00000018ff037819 */ /* 0x000fe20000011403 */
[-C--:B------:R-:W-:Y:S01]  /*6c00*/  IMAD R27, R2, R40.reuse, R27 ;  /* 0x00000028021b7224 */ /* 0x080fe200078e021b */
[----:B------:R-:W-:Y:S02]  /*6c10*/  SHF.R.S32.HI R4, RZ, 0x18, R4 ;  /* 0x00000018ff047819 */ /* 0x000fe40000011404 */
[----:B------:R-:W-:Y:S01]  /*6c20*/  I2IP.S8.S32.SAT R17, R18, R17, RZ ;  /* 0x0000001112117239 */ /* 0x000fe200000014ff */
[-C--:B------:R-:W-:Y:S01]  /*6c30*/  IMAD R28, R3, R40.reuse, R28 ;  /* 0x00000028031c7224 */ /* 0x080fe200078e021c */
[----:B------:R-:W-:Y:S01]  /*6c40*/  I2IP.S8.S32.SAT R21, R22, R21, RZ ;  /* 0x0000001516157239 */ /* 0x000fe200000014ff */
[-C--:B------:R-:W-:Y:S01]  /*6c50*/  IMAD R29, R4, R40.reuse, R29 ;  /* 0x00000028041d7224 */ /* 0x080fe200078e021d */
[----:B------:R-:W-:Y:S01]  /*6c60*/  I2IP.S8.S32.SAT R16, R16, R15, R17 ;  /* 0x0000000f10107239 */ /* 0x000fe20000001411 */
[----:B------:R-:W-:Y:S01]  /*6c70*/  IMAD R30, R5, R40, R30 ;  /* 0x00000028051e7224 */ /* 0x000fe200078e021e */
[----:B------:R-:W-:Y:S02]  /*6c80*/  I2IP.S8.S32.SAT R17, R20, R19, R21 ;  /* 0x0000001314117239 */ /* 0x000fe40000001415 */
[----:B------:R-:W-:Y:S02]  /*6c90*/  I2IP.S8.S32.SAT R18, R26, R25, RZ ;  /* 0x000000191a127239 */ /* 0x000fe400000014ff */
[----:B------:R-:W-:Y:S02]  /*6ca0*/  I2IP.S8.S32.SAT R19, R30, R29, RZ ;  /* 0x0000001d1e137239 */ /* 0x000fe400000014ff */
[----:B------:R-:W-:Y:S02]  /*6cb0*/  I2IP.S8.S32.SAT R18, R24, R23, R18 ;  /* 0x0000001718127239 */ /* 0x000fe40000001412 */
[----:B------:R-:W-:Y:S02]  /*6cc0*/  I2IP.S8.S32.SAT R19, R28, R27, R19 ;  /* 0x0000001b1c137239 */ /* 0x000fe40000001413 */
[----:B------:R-:W-:Y:S02]  /*6cd0*/  LEA R0, R82, UR44, 0x3 ;  /* 0x0000002c52007c11 */ /* 0x000fe4000f8e18ff */
[----:B------:R-:W-:Y:S01]  /*6ce0*/  @P6 SHF.L.U32 R2, R81, 0x1f, RZ ;  /* 0x0000001f51026819 */ /* 0x000fe200000006ff */
[----:B------:R1:W-:Y:S01]  /*6cf0*/  STS.128 [R89+0x4210], R16 ;  /* 0x0042101059007388 */ /* 0x0003e20000000c00 */
[----:B------:R-:W-:Y:S01]  /*6d00*/  @!PT LDS RZ, [RZ] ;  /* 0x00000000fffff984 */ /* 0x000fe20000000800 */
[----:B------:R-:W-:Y:S01]  /*6d10*/  @!PT LDS RZ, [RZ] ;  /* 0x00000000fffff984 */ /* 0x000fe20000000800 */
[----:B------:R-:W-:Y:S01]  /*6d20*/  @!PT LDS RZ, [RZ] ;  /* 0x00000000fffff984 */ /* 0x000fe20000000800 */
[----:B------:R-:W-:Y:S01]  /*6d30*/  @!PT LDS RZ, [RZ] ;  /* 0x00000000fffff984 */ /* 0x000fe20000000800 */
[----:B------:R2:W-:Y:S07]  /*6d40*/  MEMBAR.ALL.CTA ;  /* 0x0000000000007992 */ /* 0x0005ee0000008000 */
[----:B--2---:R-:W2:Y:S02]  /*6d50*/  FENCE.VIEW.ASYNC.S ;  /* 0x00000000000073c6 */ /* 0x004ea40000000000 */
[----:B--2---:R-:W-:Y:S06]  /*6d60*/  BAR.SYNC.DEFER_BLOCKING 0x1, 0x80 ;  /* 0x0042000000007b1d */ /* 0x004fec0000010000 */
[----:B------:R-:W-:Y:S05]  /*6d70*/  @P0 BRA `(.L_x_106) ;  /* 0x0000000000280947 */ /* 0x000fea0003800000 */
[----:B------:R-:W-:Y:S01]  /*6d80*/  UIADD3 UR4, UPT, UPT, UR44, 0x4200, URZ ;  /* 0x000042002c047890 */ /* 0x000fe2000fffe0ff */
[----:B------:R-:W-:Y:S05]  /*6d90*/  UMOV UR51, UR36 ;  /* 0x0000002400337c82 */ /* 0x000fea0008000000 */
[----:B------:R-:W-:Y:S01]  /*6da0*/  MOV R86, UR4 ;  /* 0x0000000400567c02 */ /* 0x000fe20008000f00 */
[----:B------:R-:W-:Y:S03]  /*6db0*/  UIADD3 UR4, UP0, UPT, UR62, 0x680, URZ ;  /* 0x000006803e047890 */ /* 0x000fe6000ff1e0ff */
[----:B------:R-:W-:Y:S01]  /*6dc0*/  R2UR UR48, R86 ;  /* 0x00000000563072ca */ /* 0x000fe200000e0000 */
[----:B------:R-:W-:Y:S11]  /*6dd0*/  UIADD3.X UR5, UPT, UPT, URZ, UR63, URZ, UP0, !UPT ;  /* 0x0000003fff057290 */ /* 0x000ff600087fe4ff */
[----:B------:R-:W-:Y:S01]  /*6de0*/  @!UPT UIADD3 URZ, UPT, UPT, URZ, URZ, URZ ;  /* 0x000000fffffff290 */ /* 0x000fe2000fffe0ff */
[----:B------:R2:W-:Y:S01]  /*6df0*/  UTMASTG.3D [UR48], [UR4] ;  /* 0x00000030040073b5 */ /* 0x0005e20008010000 */
[----:B------:R0:W-:Y:S01]  /*6e00*/  UTMACMDFLUSH ;  /* 0x00000000000079b7 */ /* 0x0001e20000000000 */
[----:B--2---:R-:W-:Y:S04]  /*6e10*/  DEPBAR.LE SB0, 0x1 ;  /* 0x000080400000791a */ /* 0x004fe80000000000 */
.L_x_106:
[----:B------:R-:W-:Y:S05]  /*6e20*/  BSYNC.RECONVERGENT B0 ;  /* 0x0000000000007941 */ /* 0x000fea0003800200 */
.L_x_105:
[----:B------:R-:W-:Y:S06]  /*6e30*/  BAR.SYNC.DEFER_BLOCKING 0x1, 0x80 ;  /* 0x0042000000007b1d */ /* 0x000fec0000010000 */
[----:B------:R-:W2:Y:S01]  /*6e40*/  @P6 SYNCS.PHASECHK.TRANS64.TRYWAIT P0, [R0+URZ+0x40], R2 ;  /* 0x00004002000065a7 */ /* 0x000ea200080011ff */
[----:B------:R-:W-:Y:S01]  /*6e50*/  BSSY B1, `(.L_x_107) ;  /* 0x000001f000017945 */ /* 0x000fe20003800000 */
[----:B--2---:R-:W-:Y:S03]  /*6e60*/  @P6 SEL R53, RZ, 0x1, !P0 ;  /* 0x00000001ff356807 */ /* 0x004fe60004000000 */
[----:B------:R-:W-:Y:S05]  /*6e70*/  @!P6 BRA `(.L_x_108) ;  /* 0x000000000070e947 */ /* 0x000fea0003800000 */
[----:B------:R-:W-:Y:S01]  /*6e80*/  ISETP.NE.AND P1, PT, R54, RZ, PT ;  /* 0x000000ff3600720c */ /* 0x000fe20003f25270 */
[----:B------:R-:W-:Y:S01]  /*6e90*/  BSSY B0, `(.L_x_109) ;  /* 0x0000008000007945 */ /* 0x000fe20003800000 */
[----:B------:R-:W-:Y:S11]  /*6ea0*/  ISETP.NE.AND P0, PT, R53, RZ, PT ;  /* 0x000000ff3500720c */ /* 0x000ff60003f05270 */
[----:B------:R-:W-:Y:S04]  /*6eb0*/  @P1 IMAD R4, R82, 0x1000, R60 ;  /* 0x0000100052041824 */ /* 0x000fe800078e023c */
[----:B------:R-:W-:Y:S01]  /*6ec0*/  @P1 IMAD.IADD R3, R55, 0x1, R4 ;  /* 0x0000000137031824 */ /* 0x000fe200078e0204 */
[----:B------:R-:W-:Y:S06]  /*6ed0*/  @P0 BRA `(.L_x_110) ;  /* 0x00000000000c0947 */ /* 0x000fec0003800000 */
[----:B------:R-:W-:Y:S04]  /*6ee0*/  SHF.L.U32 R2, R81, 0x1f, RZ ;  /* 0x0000001f51027819 */ /* 0x000fe800000006ff */
[----:B------:R-:W2:Y:S02]  /*6ef0*/  SYNCS.PHASECHK.TRANS64.TRYWAIT P0, [R0+URZ+0x40], R2 ;  /* 0x00004002000075a7 */ /* 0x000ea400080011ff */
[----:B--2---:R-:W-:Y:S05]  /*6f00*/  @!P0 BRA `(.L_x_111) ;  /* 0x0000003000e08947 */ /* 0x004fea0003800000 */
.L_x_110:
[----:B------:R-:W-:Y:S05]  /*6f10*/  BSYNC B0 ;  /* 0x0000000000007941 */ /* 0x000fea0003800000 */
.L_x_109:
[----:B------:R-:W-:Y:S01]  /*6f20*/  ISETP.NE.AND P0, PT, R54, RZ, PT ;  /* 0x000000ff3600720c */ /* 0x000fe20003f05270 */
[----:B--2---:R-:W-:Y:S02]  /*6f30*/  VIADD R2, R0, 0x60 ;  /* 0x0000006000027836 */ /* 0x004fe40000000000 */
[----:B------:R-:W-:Y:S02]  /*6f40*/  IMAD.U32 R0, RZ, RZ, UR45 ;  /* 0x0000002dff007e24 */ /* 0x000fe4000f8e00ff */
[----:B------:R-:W-:Y:S03]  /*6f50*/  VIADD R82, R82, 0x1 ;  /* 0x0000000152527836 */ /* 0x000fe60000000000 */
[----:B------:R-:W-:Y:S05]  /*6f60*/  PRMT R0, R0, 0x654, R2 ;  /* 0x0000065400007816 */ /* 0x000fea0000000002 */
[----:B------:R2:W3:Y:S04]  /*6f70*/  @P0 LDS.128 R48, [R4+0x200] ;  /* 0x0002000004300984 */ /* 0x0004e80000000c00 */
        /* <DEDUP_REMOVED lines=11> */
[----:B--23--:R-:W-:Y:S02]  /*7030*/  LOP3.LUT R81, R81, R0, RZ, 0x3c, !PT ;  /* 0x0000000051517212 */ /* 0x00cfe400078e3cff */
.L_x_108:
[----:B------:R-:W-:Y:S05]  /*7040*/  BSYNC B1 ;  /* 0x0000000000017941 */ /* 0x000fea0003800000 */
.L_x_107:
[----:B------:R-:W-:Y:S05]  /*7050*/  VIADD R0, R39, 0x40 ;  /* 0x0000004027007836 */ /* 0x000fea0000000000 */
[----:B------:R-:W-:Y:S04]  /*7060*/  SHF.R.U32.HI R0, RZ, 0x15, R0 ;  /* 0x00000015ff007819 */ /* 0x000fe80000011600 */
[----:B------:R-:W-:Y:S11]  /*7070*/  LOP3.LUT P0, RZ, R0, 0x3, R75, 0x48, !PT ;  /* 0x0000000300ff7812 */ /* 0x000ff6000780484b */
[----:B------:R-:W-:Y:S02]  /*7080*/  @!UPT UIADD3 URZ, UPT, UPT, URZ, URZ, URZ ;  /* 0x000000fffffff290 */ /* 0x000fe4000fffe0ff */
[----:B------:R-:W-:Y:S05]  /*7090*/  @!P0 BRA `(.L_x_112) ;  /* 0x0000000000408947 */ /* 0x000fea0003800000 */
[----:B------:R-:W2:Y:S01]  /*70a0*/  LDCU.64 UR8, c[0x4][0x78] ;  /* 0x01000f00ff0877ac */ /* 0x000ea20008000a00 */
[----:B------:R-:W-:Y:S01]  /*70b0*/  MOV R3, 0x0 ;  /* 0x0000000000037802 */ /* 0x000fe20000000f00 */
[----:B------:R-:W-:Y:S02]  /*70c0*/  HFMA2 R12, -RZ, RZ, 0, 5.9604644775390625e-08 ;  /* 0x00000001ff0c7431 */ /* 0x000fe400000001ff */
[----:B------:R-:W-:Y:S02]  /*70d0*/  IMAD.MOV.U32 R8, RZ, RZ, 0x192 ;  /* 0x00000192ff087424 */ /* 0x000fe400078e00ff */
[----:B------:R-:W-:Y:S01]  /*70e0*/  IMAD.MOV.U32 R13, RZ, RZ, RZ ;  /* 0x000000ffff0d7224 */ /* 0x000fe200078e00ff */
[----:B------:R-:W3:Y:S01]  /*70f0*/  LDCU.64 UR6, c[0x4][0x80] ;  /* 0x01001000ff0677ac */ /* 0x000ee20008000a00 */
[----:B------:R-:W1:Y:S01]  /*7100*/  LDC.64 R2, c[0x4][R3] ;  /* 0x0100000003027b82 */ /* 0x000e620000000a00 */
[----:B------:R-:W5:Y:S01]  /*7110*/  LDCU.64 UR4, c[0x4][0x18] ;  /* 0x01000300ff0477ac */ /* 0x000f620008000a00 */
[----:B--2---:R-:W-:Y:S01]  /*7120*/  MOV R5, UR9 ;  /* 0x0000000900057c02 */ /* 0x004fe20008000f00 */
[----:B------:R-:W-:Y:S01]  /*7130*/  IMAD.U32 R4, RZ, RZ, UR8 ;  /* 0x00000008ff047e24 */ /* 0x000fe2000f8e00ff */
[----:B---3--:R-:W-:Y:S01]  /*7140*/  MOV R7, UR7 ;  /* 0x0000000700077c02 */ /* 0x008fe20008000f00 */
[----:B------:R-:W-:Y:S01]  /*7150*/  IMAD.U32 R6, RZ, RZ, UR6 ;  /* 0x00000006ff067e24 */ /* 0x000fe2000f8e00ff */
[----:B-----5:R-:W-:Y:S01]  /*7160*/  MOV R11, UR5 ;  /* 0x00000005000b7c02 */ /* 0x020fe20008000f00 */
[----:B------:R-:W-:Y:S02]  /*7170*/  IMAD.U32 R10, RZ, RZ, UR4 ;  /* 0x00000004ff0a7e24 */ /* 0x000fe4000f8e00ff */
[----:B------:R-:W-:Y:S07]  /*7180*/  LEPC R20, `(.L_x_112) ;  /* 0x000000001014794e */ /* 0x000fee0000000000 */
[----:B-1--4-:R-:W-:Y:S05]  /*7190*/  CALL.ABS.NOINC R2 ;  /* 0x0000000002007343 */ /* 0x012fea0003c00000 */
.L_x_112:
[C---:B------:R-:W-:Y:S01]  /*71a0*/  SHF.L.U32 R2, R48.reuse, 0x10, RZ ;  /* 0x0000001030027819 */ /* 0x040fe200000006ff */
[----:B------:R-:W-:Y:S05]  /*71b0*/  WARPSYNC.ALL ;  /* 0x0000000000007948 */ /* 0x000fea0003800000 */
[----:B------:R-:W-:Y:S01]  /*71c0*/  R2UR UR4, R39 ;  /* 0x00000000270472ca */ /* 0x000fe200000e0000 */
[----:B------:R-:W-:Y:S01]  /*71d0*/  BSSY.RECONVERGENT B0, `(.L_x_113) ;  /* 0x0000099000007945 */ /* 0x000fe20003800200 */
[C---:B------:R-:W-:Y:S02]  /*71e0*/  PRMT R3, R48.reuse, 0x8880, RZ ;  /* 0x0000888030037816 */ /* 0x040fe400000000ff */
[----:B------:R-:W-:Y:S02]  /*71f0*/  SHF.L.U32 R41, R48, 0x8, RZ ;  /* 0x0000000830297819 */ /* 0x000fe400000006ff */
[C---:B------:R-:W-:Y:S02]  /*7200*/  SHF.L.U32 R42, R49.reuse, 0x10, RZ ;  /* 0x00000010312a7819 */ /* 0x040fe400000006ff */
[----:B------:R-:W-:Y:S02]  /*7210*/  SHF.L.U32 R43, R49, 0x8, RZ ;  /* 0x00000008312b7819 */ /* 0x000fe400000006ff */
[----:B------:R-:W-:Y:S02]  /*7220*/  SHF.R.S32.HI R42, RZ, 0x18, R42 ;  /* 0x00000018ff2a7819 */ /* 0x000fe4000001142a */
[----:B------:R-:W-:Y:S01]  /*7230*/  SHF.R.S32.HI R43, RZ, 0x18, R43 ;  /* 0x00000018ff2b7819 */ /* 0x000fe2000001142b */
[----:B-1----:R-:W-:Y:S01]  /*7240*/  LDTM.16dp32bit_t0_t15.x32 R4, tmem[UR4+0x40] ;  /* 0x00004004000479ee */ /* 0x002fe20008a80000 */
[----:B------:R-:W1:Y:S01]  /*7250*/  LDTM.16dp32bit_t16_t31.x32 R4, tmem[UR4+0x60] ;  /* 0x00006004000479ee */ /* 0x000e620008aa0000 */
[----:B------:R-:W-:Y:S02]  /*7260*/  ISETP.NE.AND P0, PT, R87, RZ, PT ;  /* 0x000000ff5700720c */ /* 0x000fe40003f05270 */
        /* <DEDUP_REMOVED lines=16> */
[----:B------:R-:W-:Y:S01]  /*7370*/  IMAD R5, R38, R9, RZ ;  /* 0x0000000926057224 */ /* 0x000fe200078e02ff */
[----:B------:R-:W-:Y:S01]  /*7380*/  PRMT R7, R50, 0x8880, RZ ;  /* 0x0000888032077816 */ /* 0x000fe200000000ff */
[----:B------:R-:W-:Y:S01]  /*7390*/  IMAD R12, R38, R16, RZ ;  /* 0x00000010260c7224 */ /* 0x000fe200078e02ff */
[----:B------:R-:W-:Y:S01]  /*73a0*/  I2IP.S8.S32.SAT R56, R2, R0, R56 ;  /* 0x0000000002387239 */ /* 0x000fe20000001438 */
[C---:B------:R-:W-:Y:S01]  /*73b0*/  IMAD R9, R38.reuse, R13, RZ ;  /* 0x0000000d26097224 */ /* 0x040fe200078e02ff */
[----:B------:R-:W-:Y:S01]  /*73c0*/  SHF.R.S32.HI R3, RZ, 0x18, R49 ;  /* 0x00000018ff037819 */ /* 0x000fe20000011431 */
[----:B------:R-:W-:Y:S01]  /*73d0*/  IMAD R16, R38, R20, RZ ;  /* 0x0000001426107224 */ /* 0x000fe200078e02ff */
[----:B----4-:R-:W-:Y:S01]  /*73e0*/  SHF.L.U32 R0, R44, 0x10, RZ ;  /* 0x000000102c007819 */ /* 0x010fe200000006ff */
[----:B------:R-:W-:Y:S01]  /*73f0*/  IMAD R13, R38, R17, RZ ;  /* 0x00000011260d7224 */ /* 0x000fe200078e02ff */
[----:B------:R-:W-:Y:S01]  /*7400*/  SHF.L.U32 R2, R44, 0x8, RZ ;  /* 0x000000082c027819 */ /* 0x000fe200000006ff */
[C---:B------:R-:W-:Y:S01]  /*7410*/  IMAD R20, R38.reuse, R24, RZ ;  /* 0x0000001826147224 */ /* 0x040fe200078e02ff */
[----:B------:R-:W-:Y:S01]  /*7420*/  SHF.R.S32.HI R0, RZ, 0x18, R0 ;  /* 0x00000018ff007819 */ /* 0x000fe20000011400 */
[C---:B------:R-:W-:Y:S01]  /*7430*/  IMAD R17, R38.reuse, R21, RZ ;  /* 0x0000001526117224 */ /* 0x040fe200078e02ff */
[----:B------:R-:W-:Y:S01]  /*7440*/  SHF.R.S32.HI R2, RZ, 0x18, R2 ;  /* 0x00000018ff027819 */ /* 0x000fe20000011402 */
[C---:B------:R-:W-:Y:S02]  /*7450*/  IMAD R24, R38.reuse, R28, RZ ;  /* 0x0000001c26187224 */ /* 0x040fe400078e02ff */
[C---:B------:R-:W-:Y:S02]  /*7460*/  IMAD R6, R38.reuse, R10, RZ ;  /* 0x0000000a26067224 */ /* 0x040fe400078e02ff */
[C---:B------:R-:W-:Y:S02]  /*7470*/  IMAD R21, R38.reuse, R25, RZ ;  /* 0x0000001926157224 */ /* 0x040fe400078e02ff */
[----:B------:R-:W-:Y:S01]  /*7480*/  IMAD R28, R38, R32, RZ ;  /* 0x00000020261c7224 */ /* 0x000fe200078e02ff */
[----:B------:R-:W-:Y:S01]  /*7490*/  SHF.L.U32 R32, R50, 0x10, RZ ;  /* 0x0000001032207819 */ /* 0x000fe200000006ff */
[-C--:B------:R-:W-:Y:S02]  /*74a0*/  IMAD R4, R41, R40.reuse, R4 ;  /* 0x0000002829047224 */ /* 0x080fe400078e0204 */
[----:B------:R-:W-:Y:S01]  /*74b0*/  IMAD R25, R38, R29, RZ ;  /* 0x0000001d26197224 */ /* 0x000fe200078e02ff */
[----:B------:R-:W-:Y:S01]  /*74c0*/  SHF.R.S32.HI R32, RZ, 0x18, R32 ;  /* 0x00000018ff207819 */ /* 0x000fe20000011420 */
[----:B------:R-:W-:Y:S02]  /*74d0*/  IMAD R5, R42, R40, R5 ;  /* 0x000000282a057224 */ /* 0x000fe400078e0205 */
[----:B------:R-:W-:Y:S01]  /*74e0*/  IMAD R29, R38, R33, RZ ;  /* 0x00000021261d7224 */ /* 0x000fe200078e02ff */
[----:B------:R-:W-:Y:S01]  /*74f0*/  SHF.L.U32 R33, R50, 0x8, RZ ;  /* 0x0000000832217819 */ /* 0x000fe200000006ff */
[C---:B------:R-:W-:Y:S02]  /*7500*/  IMAD R11, R38.reuse, R11, RZ ;  /* 0x0000000b260b7224 */ /* 0x040fe400078e02ff */
[C---:B------:R-:W-:Y:S01]  /*7510*/  IMAD R10, R38.reuse, R14, RZ ;  /* 0x0000000e260a7224 */ /* 0x040fe200078e02ff */
[----:B------:R-:W-:Y:S01]  /*7520*/  SHF.R.S32.HI R33, RZ, 0x18, R33 ;  /* 0x00000018ff217819 */ /* 0x000fe20000011421 */
[----:B------:R-:W-:Y:S02]  /*7530*/  IMAD R6, R43, R40, R6 ;  /* 0x000000282b067224 */ /* 0x000fe400078e0206 */
[C---:B------:R-:W-:Y:S02]  /*7540*/  IMAD R14, R38.reuse, R18, RZ ;  /* 0x00000012260e7224 */ /* 0x040fe400078e02ff */
[C---:B------:R-:W-:Y:S02]  /*7550*/  IMAD R18, R38.reuse, R22, RZ ;  /* 0x0000001626127224 */ /* 0x040fe400078e02ff */
[----:B------:R-:W-:Y:S01]  /*7560*/  IMAD R11, R3, R40, R11 ;  /* 0x00000028030b7224 */ /* 0x000fe200078e020b */
[----:B------:R-:W-:Y:S01]  /*7570*/  PRMT R3, R51, 0x8880, RZ ;  /* 0x0000888033037816 */ /* 0x000fe200000000ff */
[C---:B------:R-:W-:Y:S02]  /*7580*/  IMAD R22, R38.reuse, R26, RZ ;  /* 0x0000001a26167224 */ /* 0x040fe400078e02ff */
[C---:B------:R-:W-:Y:S01]  /*7590*/  IMAD R26, R38.reuse, R30, RZ ;  /* 0x0000001e261a7224 */ /* 0x040fe200078e02ff */
[----:B------:R-:W-:Y:S01]  /*75a0*/  I2IP.S8.S32.SAT R11, R11, R6, RZ ;  /* 0x000000060b0b7239 */ /* 0x000fe200000014ff */
[----:B------:R-:W-:Y:S01]  /*75b0*/  IMAD R8, R7, R40, R8 ;  /* 0x0000002807087224 */ /* 0x000fe200078e0208 */
[----:B------:R-:W-:Y:S01]  /*75c0*/  SHF.L.U32 R6, R51, 0x10, RZ ;  /* 0x0000001033067819 */ /* 0x000fe200000006ff */
[----:B------:R-:W-:Y:S01]  /*75d0*/  IMAD R30, R38, R34, RZ ;  /* 0x00000022261e7224 */ /* 0x000fe200078e02ff */
[----:B------:R-:W-:Y:S01]  /*75e0*/  SHF.R.S32.HI R34, RZ, 0x18, R50 ;  /* 0x00000018ff227819 */ /* 0x000fe20000011432 */
[----:B------:R-:W-:Y:S01]  /*75f0*/  IMAD R9, R32, R40, R9 ;  /* 0x0000002820097224 */ /* 0x000fe200078e0209 */
[----:B------:R-:W-:Y:S01]  /*7600*/  SHF.R.S32.HI R6, RZ, 0x18, R6 ;  /* 0x00000018ff067819 */ /* 0x000fe20000011406 */
[----:B------:R-:W-:Y:S01]  /*7610*/  IMAD R15, R38, R15, RZ ;  /* 0x0000000f260f7224 */ /* 0x000fe200078e02ff */
[----:B------:R-:W-:Y:S01]  /*7620*/  I2IP.S8.S32.SAT R57, R5, R4, R11 ;  /* 0x0000000405397239 */ /* 0x000fe2000000140b */
[-C--:B------:R-:W-:Y:S01]  /*7630*/  IMAD R10, R33, R40.reuse, R10 ;  /* 0x00000028210a7224 */ /* 0x080fe200078e020a */
[----:B------:R-:W-:Y:S01]  /*7640*/  SHF.L.U32 R5, R45, 0x10, RZ ;  /* 0x000000102d057819 */ /* 0x000fe200000006ff */
[----:B------:R-:W-:Y:S01]  /*7650*/  IMAD.SHL.U32 R7, R51, 0x100, RZ ;  /* 0x0000010033077824 */ /* 0x000fe200078e00ff */
[----:B------:R-:W-:Y:S01]  /*7660*/  PRMT R4, R45, 0x8880, RZ ;  /* 0x000088802d047816 */ /* 0x000fe200000000ff */
[-C--:B------:R-:W-:Y:S01]  /*7670*/  IMAD R15, R34, R40.reuse, R15 ;  /* 0x00000028220f7224 */ /* 0x080fe200078e020f */
[----:B------:R-:W-:Y:S01]  /*7680*/  SHF.R.S32.HI R5, RZ, 0x18, R5 ;  /* 0x00000018ff057819 */ /* 0x000fe20000011405 */
[-C--:B------:R-:W-:Y:S01]  /*7690*/  IMAD R12, R3, R40.reuse, R12 ;  /* 0x00000028030c7224 */ /* 0x080fe200078e020c */
[----:B------:R-:W-:Y:S01]  /*76a0*/  SHF.R.S32.HI R7, RZ, 0x18, R7 ;  /* 0x00000018ff077819 */ /* 0x000fe20000011407 */
[----:B------:R-:W-:Y:S01]  /*76b0*/  IMAD R13, R6, R40, R13 ;  /* 0x00000028060d7224 */ /* 0x000fe200078e020d */
[----:B------:R-:W-:Y:S01]  /*76c0*/  I2IP.S8.S32.SAT R15, R15, R10, RZ ;  /* 0x0000000a0f0f7239 */ /* 0x000fe200000014ff */
[----:B------:R-:W-:Y:S01]  /*76d0*/  IMAD R19, R38, R19, RZ ;  /* 0x0000001326137224 */ /* 0x000fe200078e02ff */
[----:B------:R-:W-:Y:S01]  /*76e0*/  SHF.R.S32.HI R10, RZ, 0x18, R51 ;  /* 0x00000018ff0a7819 */ /* 0x000fe20000011433 */
[----:B------:R-:W-:Y:S01]  /*76f0*/  IMAD R14, R7, R40, R14 ;  /* 0x00000028070e7224 */ /* 0x000fe200078e020e */
[----:B------:R-:W-:Y:S01]  /*7700*/  PRMT R3, R44, 0x8880, RZ ;  /* 0x000088802c037816 */ /* 0x000fe200000000ff */
[----:B------:R-:W-:Y:S01]  /*7710*/  IMAD R23, R38, R23, RZ ;  /* 0x0000001726177224 */ /* 0x000fe200078e02ff */
[----:B------:R-:W-:Y:S01]  /*7720*/  I2IP.S8.S32.SAT R58, R9, R8, R15 ;  /* 0x00000008093a7239 */ /* 0x000fe2000000140f */
[-C--:B------:R-:W-:Y:S02]  /*7730*/  IMAD R19, R10, R40.reuse, R19 ;  /* 0x000000280a137224 */ /* 0x080fe400078e0213 */
[-C--:B------:R-:W-:Y:S01]  /*7740*/  IMAD R16, R3, R40.reuse, R16 ;  /* 0x0000002803107224 */ /* 0x080fe200078e0210 */
[----:B------:R-:W-:Y:S01]  /*7750*/  SHF.R.S32.HI R3, RZ, 0x18, R44 ;  /* 0x00000018ff037819 */ /* 0x000fe2000001142c */
[----:B------:R-:W-:Y:S01]  /*7760*/  IMAD R17, R0, R40, R17 ;  /* 0x0000002800117224 */ /* 0x000fe200078e0211 */
[----:B------:R-:W-:Y:S01]  /*7770*/  I2IP.S8.S32.SAT R14, R19, R14, RZ ;  /* 0x0000000e130e7239 */ /* 0x000fe200000014ff */
[----:B------:R-:W-:Y:S02]  /*7780*/  IMAD.SHL.U32 R0, R45, 0x100, RZ ;  /* 0x000001002d007824 */ /* 0x000fe400078e00ff */
[-C--:B------:R-:W-:Y:S01]  /*7790*/  IMAD R18, R2, R40.reuse, R18 ;  /* 0x0000002802127224 */ /* 0x080fe200078e0212 */
[----:B------:R-:W-:Y:S01]  /*77a0*/  SHF.R.S32.HI R2, RZ, 0x18, R45 ;  /* 0x00000018ff027819 */ /* 0x000fe2000001142d */
[-C--:B------:R-:W-:Y:S01]  /*77b0*/  IMAD R23, R3, R40.reuse, R23 ;  /* 0x0000002803177224 */ /* 0x080fe200078e0217 */
[----:B------:R-:W-:Y:S01]  /*77c0*/  SHF.R.S32.HI R0, RZ, 0x18, R0 ;  /* 0x00000018ff007819 */ /* 0x000fe20000011400 */
[-C--:B------:R-:W-:Y:S01]  /*77d0*/  IMAD R20, R4, R40.reuse, R20 ;  /* 0x0000002804147224 */ /* 0x080fe200078e0214 */
[C---:B------:R-:W-:Y:S01]  /*77e0*/  SHF.L.U32 R4, R46.reuse, 0x10, RZ ;  /* 0x000000102e047819 */ /* 0x040fe200000006ff */
[-C--:B------:R-:W-:Y:S01]  /*77f0*/  IMAD R21, R5, R40.reuse, R21 ;  /* 0x0000002805157224 */ /* 0x080fe200078e0215 */
[----:B------:R-:W-:Y:S01]  /*7800*/  PRMT R3, R46, 0x8880, RZ ;  /* 0x000088802e037816 */ /* 0x000fe200000000ff */
[----:B------:R-:W-:Y:S01]  /*7810*/  IMAD R27, R38, R27, RZ ;  /* 0x0000001b261b7224 */ /* 0x000fe200078e02ff */
[----:B------:R-:W-:Y:S01]  /*7820*/  SHF.L.U32 R5, R46, 0x8, RZ ;  /* 0x000000082e057819 */ /* 0x000fe200000006ff */
[-C--:B------:R-:W-:Y:S01]  /*7830*/  IMAD R22, R0, R40.reuse, R22 ;  /* 0x0000002800167224 */ /* 0x080fe200078e0216 */
[----:B------:R-:W-:Y:S01]  /*7840*/  SHF.R.S32.HI R4, RZ, 0x18, R4 ;  /* 0x00000018ff047819 */ /* 0x000fe20000011404 */
[-C--:B------:R-:W-:Y:S01]  /*7850*/  IMAD R27, R2, R40.reuse, R27 ;  /* 0x00000028021b7224 */ /* 0x080fe200078e021b */
[----:B------:R-:W-:Y:S01]  /*7860*/  SHF.R.S32.HI R5, RZ, 0x18, R5 ;  /* 0x00000018ff057819 */ /* 0x000fe20000011405 */
[-C--:B------:R-:W-:Y:S01]  /*7870*/  IMAD R24, R3, R40.reuse, R24 ;  /* 0x0000002803187224 */ /* 0x080fe200078e0218 */
[C---:B------:R-:W-:Y:S01]  /*7880*/  SHF.L.U32 R3, R47.reuse, 0x10, RZ ;  /* 0x000000102f037819 */ /* 0x040fe200000006ff */
[-C--:B------:R-:W-:Y:S01]  /*7890*/  IMAD R25, R4, R40.reuse, R25 ;  /* 0x0000002804197224 */ /* 0x080fe200078e0219 */
[----:B------:R-:W-:Y:S01]  /*78a0*/  SHF.R.S32.HI R0, RZ, 0x18, R46 ;  /* 0x00000018ff007819 */ /* 0x000fe2000001142e */
[----:B------:R-:W-:Y:S01]  /*78b0*/  IMAD R31, R38, R31, RZ ;  /* 0x0000001f261f7224 */ /* 0x000fe200078e02ff */
[----:B------:R-:W-:Y:S01]  /*78c0*/  PRMT R2, R47, 0x8880, RZ ;  /* 0x000088802f027816 */ /* 0x000fe200000000ff */
[-C--:B------:R-:W-:Y:S01]  /*78d0*/  IMAD R26, R5, R40.reuse, R26 ;  /* 0x00000028051a7224 */ /* 0x080fe200078e021a */
[----:B------:R-:W-:Y:S01]  /*78e0*/  SHF.L.U32 R4, R47, 0x8, RZ ;  /* 0x000000082f047819 */ /* 0x000fe200000006ff */
[-C--:B------:R-:W-:Y:S01]  /*78f0*/  IMAD R31, R0, R40.reuse, R31 ;  /* 0x00000028001f7224 */ /* 0x080fe200078e021f */
[----:B------:R-:W-:Y:S01]  /*7900*/  SHF.R.S32.HI R3, RZ, 0x18, R3 ;  /* 0x00000018ff037819 */ /* 0x000fe20000011403 */
[-C--:B------:R-:W-:Y:S01]  /*7910*/  IMAD R28, R2, R40.reuse, R28 ;  /* 0x00000028021c7224 */ /* 0x080fe200078e021c */
[----:B------:R-:W-:Y:S01]  /*7920*/  SHF.R.S32.HI R4, RZ, 0x18, R4 ;  /* 0x00000018ff047819 */ /* 0x000fe20000011404 */
[----:B------:R-:W-:Y:S01]  /*7930*/  IMAD R35, R38, R35, RZ ;  /* 0x0000002326237224 */ /* 0x000fe200078e02ff */
[----:B------:R-:W-:Y:S01]  /*7940*/  SHF.R.S32.HI R5, RZ, 0x18, R47 ;  /* 0x00000018ff057819 */ /* 0x000fe2000001142f */
[----:B------:R-:W-:Y:S01]  /*7950*/  IMAD R29, R3, R40, R29 ;  /* 0x00000028031d7224 */ /* 0x000fe200078e021d */
[----:B------:R-:W-:Y:S01]  /*7960*/  I2IP.S8.S32.SAT R59, R13, R12, R14 ;  /* 0x0000000c0d3b7239 */ /* 0x000fe2000000140e */
[----:B------:R-:W-:Y:S01]  /*7970*/  IMAD R30, R4, R40, R30 ;  /* 0x00000028041e7224 */ /* 0x000fe200078e021e */
[----:B------:R-:W-:Y:S01]  /*7980*/  I2IP.S8.S32.SAT R18, R23, R18, RZ ;  /* 0x0000001217127239 */ /* 0x000fe200000014ff */
[----:B------:R-:W-:Y:S01]  /*7990*/  IMAD R35, R5, R40, R35 ;  /* 0x0000002805237224 */ /* 0x000fe200078e0223 */
[----:B------:R-:W-:Y:S01]  /*79a0*/  I2IP.S8.S32.SAT R22, R27, R22, RZ ;  /* 0x000000161b167239 */ /* 0x000fe200000014ff */
[----:B------:R1:W-:Y:S01]  /*79b0*/  STS.128 [R69+UR44+0x5200], R56 ;  /* 0x0052003845007988 */ /* 0x0003e20008000c2c */
[----:B------:R-:W-:Y:S02]  /*79c0*/  I2IP.S8.S32.SAT R26, R31, R26, RZ ;  /* 0x0000001a1f1a7239 */ /* 0x000fe400000014ff */
[----:B------:R-:W-:Y:S02]  /*79d0*/  I2IP.S8.S32.SAT R19, R35, R30, RZ ;  /* 0x0000001e23137239 */ /* 0x000fe400000014ff */
[----:B------:R-:W-:Y:S02]  /*79e0*/  I2IP.S8.S32.SAT R16, R17, R16, R18 ;  /* 0x0000001011107239 */ /* 0x000fe40000001412 */
[----:B------:R-:W-:Y:S02]  /*79f0*/  I2IP.S8.S32.SAT R17, R21, R20, R22 ;  /* 0x0000001415117239 */ /* 0x000fe40000001416 */
        /* <DEDUP_REMOVED lines=13> */
[----:B------:R-:W-:Y:S02]  /*7ad0*/  UIADD3 UR4, UP0, UPT, UR62, 0x680, URZ ;  /* 0x000006803e047890 */ /* 0x000fe4000ff1e0ff */
[----:B------:R-:W-:Y:S02]  /*7ae0*/  UIADD3 UR9, UPT, UPT, UR49, 0x40, URZ ;  /* 0x0000004031097890 */ /* 0x000fe4000fffe0ff */
[----:B------:R-:W-:Y:S02]  /*7af0*/  UIADD3 UR8, UPT, UPT, UR44, 0x5200, URZ ;  /* 0x000052002c087890 */ /* 0x000fe4000fffe0ff */
[----:B------:R-:W-:Y:S01]  /*7b00*/  UIADD3.X UR5, UPT, UPT, URZ, UR63, URZ, UP0, !UPT ;  /* 0x0000003fff057290 */ /* 0x000fe200087fe4ff */
[----:B------:R-:W-:Y:S01]  /*7b10*/  UMOV UR10, UR50 ;  /* 0x00000032000a7c82 */ /* 0x000fe20008000000 */
[----:B------:R-:W-:Y:S07]  /*7b20*/  UMOV UR11, UR36 ;  /* 0x00000024000b7c82 */ /* 0x000fee0008000000 */
[----:B------:R2:W-:Y:S01]  /*7b30*/  UTMASTG.3D [UR8], [UR4] ;  /* 0x00000008040073b5 */ /* 0x0005e20008010000 */
[----:B------:R0:W-:Y:S01]  /*7b40*/  UTMACMDFLUSH ;  /* 0x00000000000079b7 */ /* 0x0001e20000000000 */
[----:B--2---:R-:W-:Y:S04]  /*7b50*/  DEPBAR.LE SB0, 0x1 ;  /* 0x000080400000791a */ /* 0x004fe80000000000 */
.L_x_114:
[----:B------:R-:W-:Y:S05]  /*7b60*/  BSYNC.RECONVERGENT B0 ;  /* 0x0000000000007941 */ /* 0x000fea0003800200 */
.L_x_113:
        /* <DEDUP_REMOVED lines=14> */
.L_x_118:
[----:B------:R-:W-:Y:S05]  /*7c50*/  BSYNC B0 ;  /* 0x0000000000007941 */ /* 0x000fea0003800000 */
.L_x_117:
[----:B------:R-:W-:Y:S01]  /*7c60*/  ISETP.NE.AND P0, PT, R54, RZ, PT ;  /* 0x000000ff3600720c */ /* 0x000fe20003f05270 */
[----:B------:R-:W-:Y:S11]  /*7c70*/  VIADD R82, R82, 0x1 ;  /* 0x0000000152527836 */ /* 0x000ff60000000000 */
[----:B------:R-:W-:Y:S01]  /*7c80*/  @!UPT UIADD3 URZ, UPT, UPT, URZ, URZ, URZ ;  /* 0x000000fffffff290 */ /* 0x000fe2000fffe0ff */
[----:B------:R3:W4:Y:S04]  /*7c90*/  @P0 LDS.128 R44, [R2+0x210] ;  /* 0x00021000022c0984 */ /* 0x0007280000000c00 */
[----:B------:R1:W1:Y:S01]  /*7ca0*/  @P0 LDS.128 R48, [R3+0x200] ;  /* 0x0002000003300984 */ /* 0x0002620000000c00 */
        /* <DEDUP_REMOVED lines=8> */
[----:B---3--:R-:W-:Y:S02]  /*7d30*/  VIADD R2, R0, 0x60 ;  /* 0x0000006000027836 */ /* 0x008fe40000000000 */
[----:B--2---:R-:W-:Y:S05]  /*7d40*/  IMAD.U32 R0, RZ, RZ, UR45 ;  /* 0x0000002dff007e24 */ /* 0x004fea000f8e00ff */
[----:B------:R-:W-:Y:S04]  /*7d50*/  PRMT R0, R0, 0x654, R2 ;  /* 0x0000065400007816 */ /* 0x000fe80000000002 */
[----:B-----5:R2:W-:Y:S02]  /*7d60*/  SYNCS.ARRIVE.TRANS64.RED.A1T0 RZ, [R0+URZ], RZ ;  /* 0x000000ff00ff79a7 */ /* 0x0205e400081004ff */
[----:B--2---:R-:W-:Y:S04]  /*7d70*/  SEL R0, RZ, 0x1, P0 ;  /* 0x00000001ff007807 */ /* 0x004fe80000000000 */
[----:B-1--4-:R-:W-:Y:S02]  /*7d80*/  LOP3.LUT R81, R81, R0, RZ, 0x3c, !PT ;  /* 0x0000000051517212 */ /* 0x012fe400078e3cff */
.L_x_116:
[----:B------:R-:W-:Y:S05]  /*7d90*/  BSYNC B1 ;  /* 0x0000000000017941 */ /* 0x000fea0003800000 */
.L_x_115:
        /* <DEDUP_REMOVED lines=21> */
.L_x_120:
        /* <DEDUP_REMOVED lines=36> */
[----:B------:R-:W-:Y:S01]  /*8130*/  SHF.L.U32 R0, R44, 0x10, RZ ;  /* 0x000000102c007819 */ /* 0x000fe200000006ff */
        /* <DEDUP_REMOVED lines=110> */
[----:B------:R-:W-:Y:S02]  /*8820*/  UIADD3 UR4, UPT, UPT, UR44, 0x4200, URZ ;  /* 0x000042002c047890 */ /* 0x000fe4000fffe0ff */
[----:B------:R-:W-:Y:S01]  /*8830*/  UIADD3 UR9, UPT, UPT, UR49, 0x80, URZ ;  /* 0x0000008031097890 */ /* 0x000fe2000fffe0ff */
[----:B------:R-:W-:Y:S01]  /*8840*/  UMOV UR10, UR50 ;  /* 0x00000032000a7c82 */ /* 0x000fe20008000000 */
[----:B------:R-:W-:Y:S02]  /*8850*/  UMOV UR11, UR36 ;  /* 0x00000024000b7c82 */ /* 0x000fe40008000000 */
        /* <DEDUP_REMOVED lines=8> */
.L_x_122:
[----:B------:R-:W-:Y:S05]  /*88e0*/  BSYNC.RECONVERGENT B0 ;  /* 0x0000000000007941 */ /* 0x000fea0003800200 */
.L_x_121:
        /* <DEDUP_REMOVED lines=14> */
.L_x_126:
[----:B------:R-:W-:Y:S05]  /*89d0*/  BSYNC B0 ;  /* 0x0000000000007941 */ /* 0x000fea0003800000 */
.L_x_125:
        /* <DEDUP_REMOVED lines=18> */
.L_x_124:
[----:B------:R-:W-:Y:S05]  /*8b00*/  BSYNC B1 ;  /* 0x0000000000017941 */ /* 0x000fea0003800000 */
.L_x_123:
        /* <DEDUP_REMOVED lines=21> */
.L_x_128:
[----:B------:R-:W-:Y:S01]  /*8c60*/  ISETP.NE.AND P0, PT, R87, RZ, PT ;  /* 0x000000ff5700720c */ /* 0x000fe20003f05270 */
[----:B------:R-:W-:Y:S05]  /*8c70*/  WARPSYNC.ALL ;  /* 0x0000000000007948 */ /* 0x000fea0003800000 */
[----:B------:R-:W-:Y:S01]  /*8c80*/  IMAD.SHL.U32 R66, R49, 0x100, RZ ;  /* 0x0000010031427824 */ /* 0x000fe200078e00ff */
[----:B------:R-:W-:Y:S01]  /*8c90*/  R2UR UR4, R39 ;  /* 0x00000000270472ca */ /* 0x000fe200000e0000 */
[----:B------:R-:W-:Y:S01]  /*8ca0*/  IMAD.SHL.U32 R60, R51, 0x100, RZ ;  /* 0x00000100333c7824 */ /* 0x000fe200078e00ff */
[C---:B------:R-:W-:Y:S01]  /*8cb0*/  SHF.L.U32 R2, R48.reuse, 0x10, RZ ;  /* 0x0000001030027819 */ /* 0x040fe200000006ff */
[----:B----4-:R-:W-:Y:S01]  /*8cc0*/  IMAD.SHL.U32 R54, R45, 0x100, RZ ;  /* 0x000001002d367824 */ /* 0x010fe200078e00ff */
[C---:B------:R-:W-:Y:S01]  /*8cd0*/  PRMT R0, R48.reuse, 0x8880, RZ ;  /* 0x0000888030007816 */ /* 0x040fe200000000ff */
[----:B------:R-:W-:Y:S01]  /*8ce0*/  BSSY.RECONVERGENT B0, `(.L_x_129) ;  /* 0x000009e000007945 */ /* 0x000fe20003800200 */
[----:B------:R-:W-:Y:S02]  /*8cf0*/  SHF.L.U32 R3, R48, 0x8, RZ ;  /* 0x0000000830037819 */ /* 0x000fe400000006ff */
[----:B------:R-:W-:Y:S02]  /*8d00*/  SHF.R.S32.HI R2, RZ, 0x18, R2 ;  /* 0x00000018ff027819 */ /* 0x000fe40000011402 */
[----:B------:R-:W-:Y:S02]  /*8d10*/  PRMT R68, R49, 0x8880, RZ ;  /* 0x0000888031447816 */ /* 0x000fe400000000ff */
[----:B------:R-:W-:Y:S01]  /*8d20*/  SHF.R.S32.HI R3, RZ, 0x18, R3 ;  /* 0x00000018ff037819 */ /* 0x000fe20000011403 */
[----:B-1----:R-:W-:Y:S01]  /*8d30*/  LDTM.16dp32bit_t0_t15.x32 R4, tmem[UR4+0xc0] ;  /* 0x0000c004000479ee */ /* 0x002fe20008a80000 */
[----:B------:R-:W1:Y:S01]  /*8d40*/  LDTM.16dp32bit_t16_t31.x32 R4, tmem[UR4+0xe0] ;  /* 0x0000e004000479ee */ /* 0x000e620008aa0000 */
[----:B------:R-:W-:Y:S01]  /*8d50*/  NOP ;  /* 0x0000000000007918 */ /* 0x000fe20000000000 */
[----:B------:R-:W-:Y:S02]  /*8d60*/  SHF.L.U32 R63, R50, 0x8, RZ ;  /* 0x00000008323f7819 */ /* 0x000fe400000006ff */
[C---:B------:R-:W-:Y:S02]  /*8d70*/  PRMT R62, R51.reuse, 0x8880, RZ ;  /* 0x00008880333e7816 */ /* 0x040fe400000000ff */
[----:B------:R-:W-:Y:S02]  /*8d80*/  SHF.L.U32 R61, R51, 0x10, RZ ;  /* 0x00000010333d7819 */ /* 0x000fe400000006ff */
[----:B------:R-:W-:Y:S02]  /*8d90*/  R2UR UR5, R52 ;  /* 0x00000000340572ca */ /* 0x000fe400000e0000 */
[----:B------:R-:W-:Y:S01]  /*8da0*/  SHF.R.S32.HI R39, RZ, 0x18, R48 ;  /* 0x00000018ff277819 */ /* 0x000fe20000011430 */
[----:B------:R-:W-:Y:S01]  /*8db0*/  IMAD.SHL.U32 R48, R47, 0x100, RZ ;  /* 0x000001002f307824 */ /* 0x000fe200078e00ff */
[----:B------:R-:W-:Y:S02]  /*8dc0*/  SHF.L.U32 R67, R49, 0x10, RZ ;  /* 0x0000001031437819 */ /* 0x000fe400000006ff */
[C---:B------:R-:W-:Y:S02]  /*8dd0*/  PRMT R65, R50.reuse, 0x8880, RZ ;  /* 0x0000888032417816 */ /* 0x040fe400000000ff */
[----:B------:R-:W-:Y:S02]  /*8de0*/  SHF.R.S32.HI R41, RZ, 0x18, R49 ;  /* 0x00000018ff297819 */ /* 0x000fe40000011431 */
[----:B------:R-:W-:Y:S02]  /*8df0*/  SHF.L.U32 R64, R50, 0x10, RZ ;  /* 0x0000001032407819 */ /* 0x000fe400000006ff */
[----:B------:R-:W-:Y:S01]  /*8e00*/  SHF.R.S32.HI R42, RZ, 0x18, R50 ;  /* 0x00000018ff2a7819 */ /* 0x000fe20000011432 */
[----:B------:R-:W-:Y:S01]  /*8e10*/  UIADD3 UR4, UPT, UPT, UR5, 0xd0, URZ ;  /* 0x000000d005047890 */ /* 0x000fe2000fffe0ff */
[----:B------:R-:W-:Y:S01]  /*8e20*/  PRMT R59, R44, 0x8880, RZ ;  /* 0x000088802c3b7816 */ /* 0x000fe200000000ff */
[C---:B-1----:R-:W-:Y:S02]  /*8e30*/  IMAD R4, R38.reuse, R4, RZ ;  /* 0x0000000426047224 */ /* 0x042fe400078e02ff */
[----:B------:R-:W-:Y:S01]  /*8e40*/  UPRMT UR4, UR45, 0x654, UR4 ;  /* 0x000006542d047896 */ /* 0x000fe20008000004 */
[C---:B------:R-:W-:Y:S01]  /*8e50*/  IMAD R5, R38.reuse, R5, RZ ;  /* 0x0000000526057224 */ /* 0x040fe200078e02ff */
[----:B------:R-:W-:Y:S01]  /*8e60*/  SHF.R.S32.HI R43, RZ, 0x18, R51 ;  /* 0x00000018ff2b7819 */ /* 0x000fe20000011433 */
[----:B------:R-:W-:Y:S01]  /*8e70*/  IMAD R6, R38, R6, RZ ;  /* 0x0000000626067224 */ /* 0x000fe200078e02ff */
[----:B------:R-:W-:Y:S01]  /*8e80*/  SHF.L.U32 R51, R46, 0x8, RZ ;  /* 0x000000082e337819 */ /* 0x000fe200000006ff */
[----:B------:R-:W-:Y:S01]  /*8e90*/  IMAD R4, R0, R40, R4 ;  /* 0x0000002800047224 */ /* 0x000fe200078e0204 */
[----:B------:R-:W-:Y:S01]  /*8ea0*/  MOV R0, R68 ;  /* 0x0000004400007202 */ /* 0x000fe20000000f00 */
[----:B------:R-:W-:Y:S01]  /*8eb0*/  IMAD R7, R38, R7, RZ ;  /* 0x0000000726077224 */ /* 0x000fe200078e02ff */
[----:B------:R-:W-:Y:S01]  /*8ec0*/  SHF.L.U32 R58, R44, 0x10, RZ ;  /* 0x000000102c3a7819 */ /* 0x000fe200000006ff */
[-C--:B------:R-:W-:Y:S01]  /*8ed0*/  IMAD R5, R2, R40.reuse, R5 ;  /* 0x0000002802057224 */ /* 0x080fe200078e0205 */
[----:B------:R-:W-:Y:S01]  /*8ee0*/  SYNCS.ARRIVE.TRANS64.RED.A1T0 RZ, [UR4], RZ ;  /* 0x000000ffffff79a7 */ /* 0x000fe20008100404 */
[----:B------:R-:W-:Y:S01]  /*8ef0*/  IMAD R6, R3, R40, R6 ;  /* 0x0000002803067224 */ /* 0x000fe200078e0206 */
[----:B------:R-:W-:Y:S01]  /*8f00*/  SHF.R.S32.HI R2, RZ, 0x18, R67 ;  /* 0x00000018ff027819 */ /* 0x000fe20000011443 */
[C---:B------:R-:W-:Y:S01]  /*8f10*/  IMAD R8, R38.reuse, R8, RZ ;  /* 0x0000000826087224 */ /* 0x040fe200078e02ff */
[----:B------:R-:W-:Y:S01]  /*8f20*/  SHF.R.S32.HI R3, RZ, 0x18, R66 ;  /* 0x00000018ff037819 */ /* 0x000fe20000011442 */
[-C--:B------:R-:W-:Y:S01]  /*8f30*/  IMAD R7, R39, R40.reuse, R7 ;  /* 0x0000002827077224 */ /* 0x080fe200078e0207 */
[----:B------:R-:W-:Y:S01]  /*8f40*/  MOV R39, R65 ;  /* 0x0000004100277202 */ /* 0x000fe20000000f00 */
[----:B------:R-:W-:Y:S01]  /*8f50*/  IMAD R9, R38, R9, RZ ;  /* 0x0000000926097224 */ /* 0x000fe200078e02ff */
[C---:B------:R-:W-:Y:S01]  /*8f60*/  PRMT R56, R45.reuse, 0x8880, RZ ;  /* 0x000088802d387816 */ /* 0x040fe200000000ff */
[----:B------:R-:W-:Y:S01]  /*8f70*/  IMAD R8, R0, R40, R8 ;  /* 0x0000002800087224 */ /* 0x000fe200078e0208 */
[----:B------:R-:W-:Y:S01]  /*8f80*/  SHF.L.U32 R55, R45, 0x10, RZ ;  /* 0x000000102d377819 */ /* 0x000fe200000006ff */
[----:B------:R-:W-:Y:S01]  /*8f90*/  IMAD R10, R38, R10, RZ ;  /* 0x0000000a260a7224 */ /* 0x000fe200078e02ff */
[----:B------:R-:W-:Y:S01]  /*8fa0*/  PRMT R53, R46, 0x8880, RZ ;  /* 0x000088802e357816 */ /* 0x000fe200000000ff */
[----:B------:R-:W-:Y:S01]  /*8fb0*/  IMAD R9, R2, R40, R9 ;  /* 0x0000002802097224 */ /* 0x000fe200078e0209 */
[----:B------:R-:W-:Y:S01]  /*8fc0*/  SHF.R.S32.HI R45, RZ, 0x18, R45 ;  /* 0x00000018ff2d7819 */ /* 0x000fe2000001142d */
[----:B------:R-:W-:Y:S01]  /*8fd0*/  IMAD R0, R38, R20, RZ ;  /* 0x0000001426007224 */ /* 0x000fe200078e02ff */
[----:B------:R-:W-:Y:S01]  /*8fe0*/  SHF.L.U32 R52, R46, 0x10, RZ ;  /* 0x000000102e347819 */ /* 0x000fe200000006ff */
[C---:B------:R-:W-:Y:S01]  /*8ff0*/  IMAD R11, R38.reuse, R11, RZ ;  /* 0x0000000b260b7224 */ /* 0x040fe200078e02ff */
[C---:B------:R-:W-:Y:S01]  /*9000*/  PRMT R50, R47.reuse, 0x8880, RZ ;  /* 0x000088802f327816 */ /* 0x040fe200000000ff */
[C---:B------:R-:W-:Y:S01]  /*9010*/  IMAD R2, R38.reuse, R21, RZ ;  /* 0x0000001526027224 */ /* 0x040fe200078e02ff */
[----:B------:R-:W-:Y:S01]  /*9020*/  SHF.R.S32.HI R46, RZ, 0x18, R46 ;  /* 0x00000018ff2e7819 */ /* 0x000fe2000001142e */
[C---:B------:R-:W-:Y:S01]  /*9030*/  IMAD R20, R38.reuse, R24, RZ ;  /* 0x0000001826147224 */ /* 0x040fe200078e02ff */
[----:B------:R-:W-:Y:S01]  /*9040*/  SHF.L.U32 R49, R47, 0x10, RZ ;  /* 0x000000102f317819 */ /* 0x000fe200000006ff */
[C---:B------:R-:W-:Y:S01]  /*9050*/  IMAD R21, R38.reuse, R25, RZ ;  /* 0x0000001926157224 */ /* 0x040fe200078e02ff */
[----:B------:R-:W-:Y:S01]  /*9060*/  SHF.R.S32.HI R47, RZ, 0x18, R47 ;  /* 0x00000018ff2f7819 */ /* 0x000fe2000001142f */
[----:B------:R-:W-:Y:S01]  /*9070*/  IMAD R24, R38, R28, RZ ;  /* 0x0000001c26187224 */ /* 0x000fe200078e02ff */
[----:B------:R-:W-:Y:S01]  /*9080*/  SHF.L.U32 R57, R44, 0x8, RZ ;  /* 0x000000082c397819 */ /* 0x000fe200000006ff */
[----:B------:R-:W-:Y:S01]  /*9090*/  IMAD R10, R3, R40, R10 ;  /* 0x00000028030a7224 */ /* 0x000fe200078e020a */
[----:B------:R-:W-:Y:S01]  /*90a0*/  SHF.R.S32.HI R44, RZ, 0x18, R44 ;  /* 0x00000018ff2c7819 */ /* 0x000fe2000001142c */
[----:B------:R-:W-:Y:S01]  /*90b0*/  IMAD R12, R38, R12, RZ ;  /* 0x0000000c260c7224 */ /* 0x000fe200078e02ff */
[----:B------:R-:W-:Y:S01]  /*90c0*/  IADD3 R36, PT, PT, R36, 0x1, RZ ;  /* 0x0000000124247810 */ /* 0x000fe20007ffe0ff */
[C---:B------:R-:W-:Y:S02]  /*90d0*/  IMAD R25, R38.reuse, R29, RZ ;  /* 0x0000001d26197224 */ /* 0x040fe400078e02ff */
[C---:B------:R-:W-:Y:S01]  /*90e0*/  IMAD R28, R38.reuse, R32, RZ ;  /* 0x00000020261c7224 */ /* 0x040fe200078e02ff */
[----:B------:R-:W-:Y:S01]  /*90f0*/  SHF.R.S32.HI R32, RZ, 0x18, R64 ;  /* 0x00000018ff207819 */ /* 0x000fe20000011440 */
[C---:B------:R-:W-:Y:S01]  /*9100*/  IMAD R29, R38.reuse, R33, RZ ;  /* 0x00000021261d7224 */ /* 0x040fe200078e02ff */
[----:B------:R-:W-:Y:S01]  /*9110*/  I2IP.S8.S32.SAT R33, R7, R6, RZ ;  /* 0x0000000607217239 */ /* 0x000fe200000014ff */
[----:B------:R-:W-:Y:S01]  /*9120*/  IMAD R11, R41, R40, R11 ;  /* 0x00000028290b7224 */ /* 0x000fe200078e020b */
[----:B------:R-:W-:Y:S01]  /*9130*/  SHF.R.S32.HI R6, RZ, 0x18, R63 ;  /* 0x00000018ff067819 */ /* 0x000fe2000001143f */
[C---:B------:R-:W-:Y:S01]  /*9140*/  IMAD R13, R38.reuse, R13, RZ ;  /* 0x0000000d260d7224 */ /* 0x040fe200078e02ff */
[----:B------:R-:W-:Y:S01]  /*9150*/  MOV R7, R62 ;  /* 0x0000003e00077202 */ /* 0x000fe20000000f00 */
[C---:B------:R-:W-:Y:S02]  /*9160*/  IMAD R14, R38.reuse, R14, RZ ;  /* 0x0000000e260e7224 */ /* 0x040fe400078e02ff */
[C---:B------:R-:W-:Y:S02]  /*9170*/  IMAD R3, R38.reuse, R22, RZ ;  /* 0x0000001626037224 */ /* 0x040fe400078e02ff */
[----:B------:R-:W-:Y:S02]  /*9180*/  IMAD R12, R39, R40, R12 ;  /* 0x00000028270c7224 */ /* 0x000fe400078e020c */
[C---:B------:R-:W-:Y:S02]  /*9190*/  IMAD R22, R38.reuse, R26, RZ ;  /* 0x0000001a26167224 */ /* 0x040fe400078e02ff */
[C---:B------:R-:W-:Y:S02]  /*91a0*/  IMAD R15, R38.reuse, R15, RZ ;  /* 0x0000000f260f7224 */ /* 0x040fe400078e02ff */
[----:B------:R-:W-:Y:S02]  /*91b0*/  IMAD R26, R38, R30, RZ ;  /* 0x0000001e261a7224 */ /* 0x000fe400078e02ff */
[----:B------:R-:W-:Y:S02]  /*91c0*/  IMAD R13, R32, R40, R13 ;  /* 0x00000028200d7224 */ /* 0x000fe400078e020d */
[C---:B------:R-:W-:Y:S01]  /*91d0*/  IMAD R30, R38.reuse, R34, RZ ;  /* 0x00000022261e7224 */ /* 0x040fe200078e02ff */
[----:B------:R-:W-:Y:S01]  /*91e0*/  I2IP.S8.S32.SAT R34, R11, R10, RZ ;  /* 0x0000000a0b227239 */ /* 0x000fe200000014ff */
[----:B------:R-:W-:Y:S01]  /*91f0*/  IMAD R16, R38, R16, RZ ;  /* 0x0000001026107224 */ /* 0x000fe200078e02ff */
[----:B------:R-:W-:Y:S01]  /*9200*/  SHF.R.S32.HI R10, RZ, 0x18, R61 ;  /* 0x00000018ff0a7819 */ /* 0x000fe2000001143d */
[----:B------:R-:W-:Y:S01]  /*9210*/  IMAD R14, R6, R40, R14 ;  /* 0x00000028060e7224 */ /* 0x000fe200078e020e */
[----:B------:R-:W-:Y:S01]  /*9220*/  I2IP.S8.S32.SAT R61, R9, R8, R34 ;  /* 0x00000008093d7239 */ /* 0x000fe20000001422 */
[----:B------:R-:W-:Y:S01]  /*9230*/  IMAD R17, R38, R17, RZ ;  /* 0x0000001126117224 */ /* 0x000fe200078e02ff */
[----:B------:R-:W-:Y:S01]  /*9240*/  SHF.R.S32.HI R11, RZ, 0x18, R60 ;  /* 0x00000018ff0b7819 */ /* 0x000fe2000001143c */
[----:B------:R-:W-:Y:S01]  /*9250*/  IMAD R15, R42, R40, R15 ;  /* 0x000000282a0f7224 */ /* 0x000fe200078e020f */
[----:B------:R-:W-:Y:S01]  /*9260*/  I2IP.S8.S32.SAT R60, R5, R4, R33 ;  /* 0x00000004053c7239 */ /* 0x000fe20000001421 */
[C---:B------:R-:W-:Y:S01]  /*9270*/  IMAD R18, R38.reuse, R18, RZ ;  /* 0x0000001226127224 */ /* 0x040fe200078e02ff */
[----:B------:R-:W-:Y:S01]  /*9280*/  SHF.R.S32.HI R5, RZ, 0x18, R58 ;  /* 0x00000018ff057819 */ /* 0x000fe2000001143a */
[----:B------:R-:W-:Y:S01]  /*9290*/  IMAD R16, R7, R40, R16 ;  /* 0x0000002807107224 */ /* 0x000fe200078e0210 */
[----:B------:R-:W-:Y:S01]  /*92a0*/  I2IP.S8.S32.SAT R14, R15, R14, RZ ;  /* 0x0000000e0f0e7239 */ /* 0x000fe200000014ff */
[----:B------:R-:W-:Y:S01]  /*92b0*/  IMAD R19, R38, R19, RZ ;  /* 0x0000001326137224 */ /* 0x000fe200078e02ff */
[----:B------:R-:W-:Y:S01]  /*92c0*/  SHF.R.S32.HI R7, RZ, 0x18, R48 ;  /* 0x00000018ff077819 */ /* 0x000fe20000011430 */
[----:B------:R-:W-:Y:S01]  /*92d0*/  IMAD R17, R10, R40, R17 ;  /* 0x000000280a117224 */ /* 0x000fe200078e0211 */
[----:B------:R-:W-:Y:S01]  /*92e0*/  I2IP.S8.S32.SAT R62, R13, R12, R14 ;  /* 0x0000000c0d3e7239 */ /* 0x000fe2000000140e */
[-C--:B------:R-:W-:Y:S01]  /*92f0*/  IMAD R18, R11, R40.reuse, R18 ;  /* 0x000000280b127224 */ /* 0x080fe200078e0212 */
[----:B------:R-:W-:Y:S01]  /*9300*/  SHF.R.S32.HI R6, RZ, 0x18, R57 ;  /* 0x00000018ff067819 */ /* 0x000fe20000011439 */
[----:B------:R-:W-:Y:S02]  /*9310*/  IMAD.MOV.U32 R4, RZ, RZ, R59 ;  /* 0x000000ffff047224 */ /* 0x000fe400078e003b */
[-C--:B------:R-:W-:Y:S02]  /*9320*/  IMAD R19, R43, R40.reuse, R19 ;  /* 0x000000282b137224 */ /* 0x080fe400078e0213 */
[----:B------:R-:W-:Y:S01]  /*9330*/  IMAD R0, R4, R40, R0 ;  /* 0x0000002804007224 */ /* 0x000fe200078e0200 */
[----:B------:R-:W-:Y:S01]  /*9340*/  MOV R4, R56 ;  /* 0x0000003800047202 */ /* 0x000fe20000000f00 */
[----:B------:R-:W-:Y:S01]  /*9350*/  IMAD R23, R38, R23, RZ ;  /* 0x0000001726177224 */ /* 0x000fe200078e02ff */
[----:B------:R-:W-:Y:S01]  /*9360*/  I2IP.S8.S32.SAT R18, R19, R18, RZ ;  /* 0x0000001213127239 */ /* 0x000fe200000014ff */
[-C--:B------:R-:W-:Y:S01]  /*9370*/  IMAD R2, R5, R40.reuse, R2 ;  /* 0x0000002805027224 */ /* 0x080fe200078e0202 */
[----:B------:R-:W-:Y:S01]  /*9380*/  SHF.R.S32.HI R5, RZ, 0x18, R55 ;  /* 0x00000018ff057819 */ /* 0x000fe20000011437 */
[----:B------:R-:W-:Y:S01]  /*9390*/  IMAD R3, R6, R40, R3 ;  /* 0x0000002806037224 */ /* 0x000fe200078e0203 */
[----:B------:R-:W-:Y:S01]  /*93a0*/  I2IP.S8.S32.SAT R63, R17, R16, R18 ;  /* 0x00000010113f7239 */ /* 0x000fe20000001412 */
[-C--:B------:R-:W-:Y:S01]  /*93b0*/  IMAD R23, R44, R40.reuse, R23 ;  /* 0x000000282c177224 */ /* 0x080fe200078e0217 */
[----:B------:R-:W-:Y:S01]  /*93c0*/  SHF.R.S32.HI R6, RZ, 0x18, R54 ;  /* 0x00000018ff067819 */ /* 0x000fe20000011436 */
[-C--:B------:R-:W-:Y:S01]  /*93d0*/  IMAD R20, R4, R40.reuse, R20 ;  /* 0x0000002804147224 */ /* 0x080fe200078e0214 */
[----:B------:R-:W-:Y:S01]  /*93e0*/  MOV R4, R53 ;  /* 0x0000003500047202 */ /* 0x000fe20000000f00 */
[----:B------:R1:W-:Y:S01]  /*93f0*/  STS.128 [R69+UR44+0x5200], R60 ;  /* 0x0052003c45007988 */ /* 0x0003e20008000c2c */
[----:B------:R-:W-:Y:S01]  /*9400*/  IMAD R27, R38, R27, RZ ;  /* 0x0000001b261b7224 */ /* 0x000fe200078e02ff */
[----:B------:R-:W-:Y:S01]  /*9410*/  I2IP.S8.S32.SAT R3, R23, R3, RZ ;  /* 0x0000000317037239 */ /* 0x000fe200000014ff */
[-C--:B------:R-:W-:Y:S01]  /*9420*/  IMAD R21, R5, R40.reuse, R21 ;  /* 0x0000002805157224 */ /* 0x080fe200078e0215 */
[----:B------:R-:W-:Y:S01]  /*9430*/  SHF.R.S32.HI R5, RZ, 0x18, R52 ;  /* 0x00000018ff057819 */ /* 0x000fe20000011434 */
[-C--:B------:R-:W-:Y:S01]  /*9440*/  IMAD R22, R6, R40.reuse, R22 ;  /* 0x0000002806167224 */ /* 0x080fe200078e0216 */
[----:B------:R-:W-:Y:S01]  /*9450*/  SHF.R.S32.HI R6, RZ, 0x18, R49 ;  /* 0x00000018ff067819 */ /* 0x000fe20000011431 */
[-C--:B------:R-:W-:Y:S02]  /*9460*/  IMAD R27, R45, R40.reuse, R27 ;  /* 0x000000282d1b7224 */ /* 0x080fe400078e021b */
[-C--:B------:R-:W-:Y:S01]  /*9470*/  IMAD R24, R4, R40.reuse, R24 ;  /* 0x0000002804187224 */ /* 0x080fe200078e0218 */
[----:B------:R-:W-:Y:S01]  /*9480*/  SHF.R.S32.HI R4, RZ, 0x18, R51 ;  /* 0x00000018ff047819 */ /* 0x000fe20000011433 */
[----:B------:R-:W-:Y:S01]  /*9490*/  IMAD R25, R5, R40, R25 ;  /* 0x0000002805197224 */ /* 0x000fe200078e0219 */
[----:B------:R-:W-:Y:S01]  /*94a0*/  MOV R5, R50 ;  /* 0x0000003200057202 */ /* 0x000fe20000000f00 */
[----:B------:R-:W-:Y:S02]  /*94b0*/  IMAD R31, R38, R31, RZ ;  /* 0x0000001f261f7224 */ /* 0x000fe400078e02ff */
[----:B------:R-:W-:Y:S01]  /*94c0*/  IMAD R26, R4, R40, R26 ;  /* 0x00000028041a7224 */ /* 0x000fe200078e021a */
[----:B------:R-:W-:Y:S01]  /*94d0*/  I2IP.S8.S32.SAT R4, R2, R0, R3 ;  /* 0x0000000002047239 */ /* 0x000fe20000001403 */
[-C--:B------:R-:W-:Y:S02]  /*94e0*/  IMAD R31, R46, R40.reuse, R31 ;  /* 0x000000282e1f7224 */ /* 0x080fe400078e021f */
[----:B------:R-:W-:Y:S01]  /*94f0*/  IMAD R28, R5, R40, R28 ;  /* 0x00000028051c7224 */ /* 0x000fe200078e021c */
[----:B------:R-:W-:Y:S01]  /*9500*/  I2IP.S8.S32.SAT R5, R27, R22, RZ ;  /* 0x000000161b057239 */ /* 0x000fe200000014ff */
[----:B------:R-:W-:Y:S01]  /*9510*/  IMAD R29, R6, R40, R29 ;  /* 0x00000028061d7224 */ /* 0x000fe200078e021d */
[----:B------:R-:W-:Y:S01]  /*9520*/  I2IP.S8.S32.SAT R6, R31, R26, RZ ;  /* 0x0000001a1f067239 */ /* 0x000fe200000014ff */
[----:B------:R-:W-:Y:S01]  /*9530*/  IMAD R35, R38, R35, RZ ;  /* 0x0000002326237224 */ /* 0x000fe200078e02ff */
[----:B------:R-:W-:Y:S01]  /*9540*/  I2IP.S8.S32.SAT R5, R21, R20, R5 ;  /* 0x0000001415057239 */ /* 0x000fe20000001405 */
[----:B------:R-:W-:Y:S01]  /*9550*/  IMAD R30, R7, R40, R30 ;  /* 0x00000028071e7224 */ /* 0x000fe200078e021e */
[----:B------:R-:W-:Y:S01]  /*9560*/  I2IP.S8.S32.SAT R6, R25, R24, R6 ;  /* 0x0000001819067239 */ /* 0x000fe20000001406 */
[----:B------:R-:W-:Y:S05]  /*9570*/  IMAD R35, R47, R40, R35 ;  /* 0x000000282f237224 */ /* 0x000fea00078e0223 */
[----:B------:R-:W-:Y:S04]  /*9580*/  I2IP.S8.S32.SAT R7, R35, R30, RZ ;  /* 0x0000001e23077239 */ /* 0x000fe800000014ff */
[----:B------:R-:W-:Y:S05]  /*9590*/  I2IP.S8.S32.SAT R7, R29, R28, R7 ;  /* 0x0000001c1d077239 */ /* 0x000fea0000001407 */
        /* <DEDUP_REMOVED lines=18> */
.L_x_130:
[----:B------:R-:W-:Y:S05]  /*96c0*/  BSYNC.RECONVERGENT B0 ;  /* 0x0000000000007941 */ /* 0x000fea0003800200 */
.L_x_129:
[----:B------:R-:W-:Y:S01]  /*96d0*/  R2UR UR5, R76 ;  /* 0x000000004c0572ca */ /* 0x000fe200000e0000 */
[----:B------:R-:W-:Y:S01]  /*96e0*/  BAR.SYNC.DEFER_BLOCKING 0x1, 0x80 ;  /* 0x0042000000007b1d */ /* 0x000fe20000010000 */
[----:B------:R-:W-:Y:S01]  /*96f0*/  R2UR UR4, R77 ;  /* 0x000000004d0472ca */ /* 0x000fe200000e0000 */
[----:B------:R-:W-:Y:S01]  /*9700*/  UISETP.NE.AND UP0, UPT, UR46, URZ, UPT ;  /* 0x000000ff2e00728c */ /* 0x000fe2000bf05270 */
[----:B------:R-:W-:Y:S02]  /*9710*/  ISETP.NE.AND P0, PT, R79, 0x2, PT ;  /* 0x000000024f00780c */ /* 0x000fe40003f05270 */
[----:B------:R-:W-:Y:S02]  /*9720*/  ISETP.NE.AND P1, PT, R36, 0x4, PT ;  /* 0x000000042400780c */ /* 0x000fe40003f25270 */
[----:B------:R-:W-:Y:S02]  /*9730*/  SEL R2, RZ, 0x1, P0 ;  /* 0x00000001ff027807 */ /* 0x000fe40000000000 */
[----:B------:R-:W-:Y:S02]  /*9740*/  SEL R0, RZ, 0x1, P1 ;  /* 0x00000001ff007807 */ /* 0x000fe40000800000 */
[----:B------:R-:W-:Y:S01]  /*9750*/  LOP3.LUT R83, R83, R2, RZ, 0x3c, !PT ;  /* 0x0000000253537212 */ /* 0x000fe200078e3cff */
[----:B------:R-:W-:Y:S01]  /*9760*/  UIADD3 UR31, UPT, UPT, UR37, UR5, URZ ;  /* 0x00000005251f7290 */ /* 0x000fe2000fffe0ff */
[----:B------:R-:W-:Y:S01]  /*9770*/  LOP3.LUT R84, R84, R0, RZ, 0x3c, !PT ;  /* 0x0000000054547212 */ /* 0x000fe200078e3cff */
[----:B------:R-:W-:Y:S01]  /*9780*/  UIADD3 UR30, UPT, UPT, UR38, UR4, URZ ;  /* 0x00000004261e7290 */ /* 0x000fe2000fffe0ff */
[----:B------:R-:W-:Y:S02]  /*9790*/  SEL R79, R79, RZ, P0 ;  /* 0x000000ff4f4f7207 */ /* 0x000fe40000000000 */
[----:B------:R-:W-:Y:S01]  /*97a0*/  SEL R36, R36, RZ, P1 ;  /* 0x000000ff24247207 */ /* 0x000fe20000800000 */
[----:B------:R-:W-:Y:S01]  /*97b0*/  UMOV UR36, UR59 ;  /* 0x0000003b00247c82 */ /* 0x000fe20008000000 */
[----:B------:R-:W-:Y:S07]  /*97c0*/  BRA.U UP0, `(.L_x_131) ;  /* 0xffffffb900c47547 */ /* 0x000fee000b83ffff */
[----:B------:R-:W-:Y:S05]  /*97d0*/  EXIT ;  /* 0x000000000000794d */ /* 0x000fea0003800000 */
.L_x_24:
[----:B---3--:R3:W4:Y:S02]  /*97e0*/  SYNCS.PHASECHK.TRANS64.TRYWAIT P0, [R0+URZ+0x100], R2 ;  /* 0x00010002000075a7 */ /* 0x00872400080011ff */
[----:B----4-:R-:W-:Y:S05]  /*97f0*/  @!P0 NANOSLEEP.SYNCS 0x989680 ;  /* 0x009896800000895d */ /* 0x010fea0003900000 */
[----:B------:R-:W4:Y:S02]  /*9800*/  @!P0 SYNCS.PHASECHK.TRANS64 P0, [R0+URZ+0x100], R2 ;  /* 0x00010002000085a7 */ /* 0x000f2400080010ff */
[----:B----4-:R-:W-:Y:S05]  /*9810*/  @!P0 BRA `(.L_x_24) ;  /* 0xfffffffc00f08947 */ /* 0x010fea000383ffff */
[----:B------:R-:W-:Y:S05]  /*9820*/  BRA `(.L_x_132) ;  /* 0xffffff8000187947 */ /* 0x000fea000383ffff */
.L_x_27:
[----:B--2---:R-:W-:-:S07]  /*9830*/  MOV R0, UR33 ;  /* 0x0000002100007c02 */ /* 0x004fce0008000f00 */
.L_x_133:
[----:B--2---:R2:W3:Y:S02]  /*9840*/  SYNCS.PHASECHK.TRANS64.TRYWAIT P0, [R0+URZ+0x20], R3 ;  /* 0x00002003000075a7 */ /* 0x0044e400080011ff */
[----:B---3--:R-:W-:Y:S05]  /*9850*/  @!P0 NANOSLEEP.SYNCS 0x989680 ;  /* 0x009896800000895d */ /* 0x008fea0003900000 */
[----:B------:R-:W3:Y:S02]  /*9860*/  @!P0 SYNCS.PHASECHK.TRANS64 P0, [R0+URZ+0x20], R3 ;  /* 0x00002003000085a7 */ /* 0x000ee400080010ff */
[----:B---3--:R-:W-:Y:S05]  /*9870*/  @!P0 BRA `(.L_x_133) ;  /* 0xfffffffc00f08947 */ /* 0x008fea000383ffff */
[----:B------:R-:W-:Y:S05]  /*9880*/  BRA `(.L_x_26) ;  /* 0xffffff8000607947 */ /* 0x000fea000383ffff */
.L_x_34:
[----:B-1----:R-:W-:-:S07]  /*9890*/  MOV R0, UR17 ;  /* 0x0000001100007c02 */ /* 0x002fce0008000f00 */
.L_x_134:
[----:B-1----:R1:W2:Y:S02]  /*98a0*/  SYNCS.PHASECHK.TRANS64.TRYWAIT P0, [R0+URZ+0x20], R3 ;  /* 0x00002003000075a7 */ /* 0x0022a400080011ff */
[----:B--2---:R-:W-:Y:S05]  /*98b0*/  @!P0 NANOSLEEP.SYNCS 0x989680 ;  /* 0x009896800000895d */ /* 0x004fea0003900000 */
[----:B------:R-:W2:Y:S02]  /*98c0*/  @!P0 SYNCS.PHASECHK.TRANS64 P0, [R0+URZ+0x20], R3 ;  /* 0x00002003000085a7 */ /* 0x000ea400080010ff */
[----:B--2---:R-:W-:Y:S05]  /*98d0*/  @!P0 BRA `(.L_x_134) ;  /* 0xfffffffc00f08947 */ /* 0x004fea000383ffff */
[----:B------:R-:W-:Y:S05]  /*98e0*/  BRA `(.L_x_33) ;  /* 0xffffff84001c7947 */ /* 0x000fea000383ffff */
.L_x_39:
[----:B-1----:R1:W2:Y:S02]  /*98f0*/  SYNCS.PHASECHK.TRANS64.TRYWAIT P0, [R3+URZ+0x90], R0 ;  /* 0x00009000030075a7 */ /* 0x0022a400080011ff */
[----:B--2---:R-:W-:Y:S05]  /*9900*/  @!P0 NANOSLEEP.SYNCS 0x989680 ;  /* 0x009896800000895d */ /* 0x004fea0003900000 */
[----:B------:R-:W2:Y:S02]  /*9910*/  @!P0 SYNCS.PHASECHK.TRANS64 P0, [R3+URZ+0x90], R0 ;  /* 0x00009000030085a7 */ /* 0x000ea400080010ff */
[----:B--2---:R-:W-:Y:S05]  /*9920*/  @!P0 BRA `(.L_x_39) ;  /* 0xfffffffc00f08947 */ /* 0x004fea000383ffff */
[----:B------:R-:W-:Y:S05]  /*9930*/  BRA `(.L_x_135) ;  /* 0xffffff8400c07947 */ /* 0x000fea000383ffff */
.L_x_43:
[----:B------:R-:W-:-:S07]  /*9940*/  MOV R0, UR4 ;  /* 0x0000000400007c02 */ /* 0x000fce0008000f00 */
.L_x_136:
[----:B-1----:R1:W2:Y:S02]  /*9950*/  SYNCS.PHASECHK.TRANS64.TRYWAIT P0, [R0+URZ], R2 ;  /* 0x00000002000075a7 */ /* 0x0022a400080011ff */
[----:B--2---:R-:W-:Y:S05]  /*9960*/  @!P0 NANOSLEEP.SYNCS 0x989680 ;  /* 0x009896800000895d */ /* 0x004fea0003900000 */
[----:B------:R-:W2:Y:S02]  /*9970*/  @!P0 SYNCS.PHASECHK.TRANS64 P0, [R0+URZ], R2 ;  /* 0x00000002000085a7 */ /* 0x000ea400080010ff */
[----:B--2---:R-:W-:Y:S05]  /*9980*/  @!P0 BRA `(.L_x_136) ;  /* 0xfffffffc00f08947 */ /* 0x004fea000383ffff */
[----:B------:R-:W-:Y:S05]  /*9990*/  BRA `(.L_x_137) ;  /* 0xffffff8c006c7947 */ /* 0x000fea000383ffff */
.L_x_44:
[----:B------:R-:W-:-:S07]  /*99a0*/  MOV R0, UR5 ;  /* 0x0000000500007c02 */ /* 0x000fce0008000f00 */
.L_x_138:
[----:B-1----:R1:W2:Y:S02]  /*99b0*/  SYNCS.PHASECHK.TRANS64.TRYWAIT P0, [R0+URZ], R3 ;  /* 0x00000003000075a7 */ /* 0x0022a400080011ff */
[----:B--2---:R-:W-:Y:S05]  /*99c0*/  @!P0 NANOSLEEP.SYNCS 0x989680 ;  /* 0x009896800000895d */ /* 0x004fea0003900000 */
[----:B------:R-:W2:Y:S02]  /*99d0*/  @!P0 SYNCS.PHASECHK.TRANS64 P0, [R0+URZ], R3 ;  /* 0x00000003000085a7 */ /* 0x000ea400080010ff */
[----:B--2---:R-:W-:Y:S05]  /*99e0*/  @!P0 BRA `(.L_x_138) ;  /* 0xfffffffc00f08947 */ /* 0x004fea000383ffff */
[----:B------:R-:W-:Y:S05]  /*99f0*/  BRA `(.L_x_139) ;  /* 0xffffff8c00787947 */ /* 0x000fea000383ffff */
.L_x_45:
[----:B------:R-:W-:-:S07]  /*9a00*/  MOV R0, UR5 ;  /* 0x0000000500007c02 */ /* 0x000fce0008000f00 */
.L_x_140:
[----:B-1----:R1:W2:Y:S02]  /*9a10*/  SYNCS.PHASECHK.TRANS64.TRYWAIT P0, [R0+URZ], R3 ;  /* 0x00000003000075a7 */ /* 0x0022a400080011ff */
[----:B--2---:R-:W-:Y:S05]  /*9a20*/  @!P0 NANOSLEEP.SYNCS 0x989680 ;  /* 0x009896800000895d */ /* 0x004fea0003900000 */
[----:B------:R-:W2:Y:S02]  /*9a30*/  @!P0 SYNCS.PHASECHK.TRANS64 P0, [R0+URZ], R3 ;  /* 0x00000003000085a7 */ /* 0x000ea400080010ff */
[----:B--2---:R-:W-:Y:S05]  /*9a40*/  @!P0 BRA `(.L_x_140) ;  /* 0xfffffffc00f08947 */ /* 0x004fea000383ffff */
[----:B------:R-:W-:Y:S05]  /*9a50*/  BRA `(.L_x_141) ;  /* 0xffffff8c00847947 */ /* 0x000fea000383ffff */
.L_x_48:
[----:B--2---:R2:W3:Y:S02]  /*9a60*/  SYNCS.PHASECHK.TRANS64.TRYWAIT P0, [R2+URZ+0xf0], R4 ;  /* 0x0000f004020075a7 */ /* 0x0044e400080011ff */
[----:B---3--:R-:W-:Y:S05]  /*9a70*/  @!P0 NANOSLEEP.SYNCS 0x989680 ;  /* 0x009896800000895d */ /* 0x008fea0003900000 */
[----:B------:R-:W3:Y:S02]  /*9a80*/  @!P0 SYNCS.PHASECHK.TRANS64 P0, [R2+URZ+0xf0], R4 ;  /* 0x0000f004020085a7 */ /* 0x000ee400080010ff */
[----:B---3--:R-:W-:Y:S05]  /*9a90*/  @!P0 BRA `(.L_x_48) ;  /* 0xfffffffc00f08947 */ /* 0x008fea000383ffff */
[----:B------:R-:W-:Y:S05]  /*9aa0*/  BRA `(.L_x_142) ;  /* 0xffffff8c00e07947 */ /* 0x000fea000383ffff */
.L_x_49:
[----:B------:R-:W-:-:S07]  /*9ab0*/  MOV R2, UR4 ;  /* 0x0000000400027c02 */ /* 0x000fce0008000f00 */
.L_x_143:
[----:B--2---:R2:W3:Y:S02]  /*9ac0*/  SYNCS.PHASECHK.TRANS64.TRYWAIT P0, [R2+URZ+0xa0], R5 ;  /* 0x0000a005020075a7 */ /* 0x0044e400080011ff */
[----:B---3--:R-:W-:Y:S05]  /*9ad0*/  @!P0 NANOSLEEP.SYNCS 0x989680 ;  /* 0x009896800000895d */ /* 0x008fea0003900000 */
[----:B------:R-:W3:Y:S02]  /*9ae0*/  @!P0 SYNCS.PHASECHK.TRANS64 P0, [R2+URZ+0xa0], R5 ;  /* 0x0000a005020085a7 */ /* 0x000ee400080010ff */
[----:B---3--:R-:W-:Y:S05]  /*9af0*/  @!P0 BRA `(.L_x_143) ;  /* 0xfffffffc00f08947 */ /* 0x008fea000383ffff */
[----:B------:R-:W-:Y:S05]  /*9b00*/  BRA `(.L_x_144) ;  /* 0xffffff8c00f07947 */ /* 0x000fea000383ffff */
.L_x_50:
[----:B--2---:R2:W3:Y:S02]  /*9b10*/  SYNCS.PHASECHK.TRANS64.TRYWAIT P1, [R2+URZ+0x90], R4 ;  /* 0x00009004020075a7 */ /* 0x0044e400080211ff */
[----:B---3--:R-:W-:Y:S05]  /*9b20*/  @!P1 NANOSLEEP.SYNCS 0x989680 ;  /* 0x009896800000995d */ /* 0x008fea0003900000 */
[----:B------:R-:W3:Y:S02]  /*9b30*/  @!P1 SYNCS.PHASECHK.TRANS64 P1, [R2+URZ+0x90], R4 ;  /* 0x00009004020095a7 */ /* 0x000ee400080210ff */
[----:B---3--:R-:W-:Y:S05]  /*9b40*/  @!P1 BRA `(.L_x_50) ;  /* 0xfffffffc00f09947 */ /* 0x008fea000383ffff */
[----:B------:R-:W-:Y:S05]  /*9b50*/  BRA `(.L_x_145) ;  /* 0xffffff9000207947 */ /* 0x000fea000383ffff */
.L_x_53:
[----:B------:R-:W-:-:S07]  /*9b60*/  MOV R0, UR4 ;  /* 0x0000000400007c02 */ /* 0x000fce0008000f00 */
.L_x_146:
[----:B--2---:R2:W3:Y:S02]  /*9b70*/  SYNCS.PHASECHK.TRANS64.TRYWAIT P0, [R0+URZ+0xa0], R2 ;  /* 0x0000a002000075a7 */ /* 0x0044e400080011ff */
[----:B---3--:R-:W-:Y:S05]  /*9b80*/  @!P0 NANOSLEEP.SYNCS 0x989680 ;  /* 0x009896800000895d */ /* 0x008fea0003900000 */
[----:B------:R-:W3:Y:S02]  /*9b90*/  @!P0 SYNCS.PHASECHK.TRANS64 P0, [R0+URZ+0xa0], R2 ;  /* 0x0000a002000085a7 */ /* 0x000ee400080010ff */
[----:B---3--:R-:W-:Y:S05]  /*9ba0*/  @!P0 BRA `(.L_x_146) ;  /* 0xfffffffc00f08947 */ /* 0x008fea000383ffff */
[----:B------:R-:W-:Y:S05]  /*9bb0*/  BRA `(.L_x_52) ;  /* 0xffffff9000747947 */ /* 0x000fea000383ffff */
.L_x_60:
[----:B-1----:R1:W2:Y:S02]  /*9bc0*/  SYNCS.PHASECHK.TRANS64.TRYWAIT P1, [R0+URZ+0x90], R2 ;  /* 0x00009002000075a7 */ /* 0x0022a400080211ff */
[----:B--2---:R-:W-:Y:S05]  /*9bd0*/  @!P1 NANOSLEEP.SYNCS 0x989680 ;  /* 0x009896800000995d */ /* 0x004fea0003900000 */
[----:B------:R-:W2:Y:S02]  /*9be0*/  @!P1 SYNCS.PHASECHK.TRANS64 P1, [R0+URZ+0x90], R2 ;  /* 0x00009002000095a7 */ /* 0x000ea400080210ff */
[----:B--2---:R-:W-:Y:S05]  /*9bf0*/  @!P1 BRA `(.L_x_60) ;  /* 0xfffffffc00f09947 */ /* 0x004fea000383ffff */
[----:B------:R-:W-:Y:S05]  /*9c00*/  BRA `(.L_x_147) ;  /* 0xffffff9400e87947 */ /* 0x000fea000383ffff */
.L_x_61:
[----:B------:R-:W-:-:S07]  /*9c10*/  MOV R2, UR31 ;  /* 0x0000001f00027c02 */ /* 0x000fce0008000f00 */
.L_x_148:
[----:B-1----:R1:W2:Y:S02]  /*9c20*/  SYNCS.PHASECHK.TRANS64.TRYWAIT P0, [R2+URZ+0xd0], R0 ;  /* 0x0000d000020075a7 */ /* 0x0022a400080011ff */
[----:B--2---:R-:W-:Y:S05]  /*9c30*/  @!P0 NANOSLEEP.SYNCS 0x989680 ;  /* 0x009896800000895d */ /* 0x004fea0003900000 */
[----:B------:R-:W2:Y:S02]  /*9c40*/  @!P0 SYNCS.PHASECHK.TRANS64 P0, [R2+URZ+0xd0], R0 ;  /* 0x0000d000020085a7 */ /* 0x000ea400080010ff */
[----:B--2---:R-:W-:Y:S05]  /*9c50*/  @!P0 BRA `(.L_x_148) ;  /* 0xfffffffc00f08947 */ /* 0x004fea000383ffff */
[----:B------:R-:W-:Y:S05]  /*9c60*/  BRA `(.L_x_149) ;  /* 0xffffff9800387947 */ /* 0x000fea000383ffff */
.L_x_64:
[----:B------:R-:W-:Y:S07]  /*9c70*/  MOV R0, UR5 ;  /* 0x0000000500007c02 */ /* 0x000fee0008000f00 */
.L_x_150:
[----:B-1----:R1:W2:Y:S02]  /*9c80*/  SYNCS.PHASECHK.TRANS64.TRYWAIT P0, [R0+URZ], R2 ;  /* 0x00000002000075a7 */ /* 0x0022a400080011ff */
[----:B--2---:R-:W-:Y:S05]  /*9c90*/  @!P0 NANOSLEEP.SYNCS 0x989680 ;  /* 0x009896800000895d */ /* 0x004fea0003900000 */
[----:B------:R-:W2:Y:S02]  /*9ca0*/  @!P0 SYNCS.PHASECHK.TRANS64 P0, [R0+URZ], R2 ;  /* 0x00000002000085a7 */ /* 0x000ea400080010ff */
[----:B--2---:R-:W-:Y:S05]  /*9cb0*/  @!P0 BRA `(.L_x_150) ;  /* 0xfffffffc00f08947 */ /* 0x004fea000383ffff */
[----:B------:R-:W-:Y:S05]  /*9cc0*/  BRA `(.L_x_63) ;  /* 0xffffff9800547947 */ /* 0x000fea000383ffff */
.L_x_67:
[----:B------:R-:W-:-:S07]  /*9cd0*/  MOV R0, UR4 ;  /* 0x0000000400007c02 */ /* 0x000fce0008000f00 */
.L_x_151:
[----:B--2---:R2:W4:Y:S02]  /*9ce0*/  SYNCS.PHASECHK.TRANS64.TRYWAIT P0, [R0+URZ], R2 ;  /* 0x00000002000075a7 */ /* 0x00452400080011ff */
[----:B----4-:R-:W-:Y:S05]  /*9cf0*/  @!P0 NANOSLEEP.SYNCS 0x989680 ;  /* 0x009896800000895d */ /* 0x010fea0003900000 */
[----:B------:R-:W4:Y:S02]  /*9d00*/  @!P0 SYNCS.PHASECHK.TRANS64 P0, [R0+URZ], R2 ;  /* 0x00000002000085a7 */ /* 0x000f2400080010ff */
[----:B----4-:R-:W-:Y:S05]  /*9d10*/  @!P0 BRA `(.L_x_151) ;  /* 0xfffffffc00f08947 */ /* 0x010fea000383ffff */
[----:B------:R-:W-:Y:S05]  /*9d20*/  BRA `(.L_x_152) ;  /* 0xffffff9c00307947 */ /* 0x000fea000383ffff */
.L_x_68:
[----:B------:R-:W-:-:S07]  /*9d30*/  MOV R0, UR5 ;  /* 0x0000000500007c02 */ /* 0x000fce0008000f00 */
.L_x_153:
[----:B-1----:R1:W2:Y:S02]  /*9d40*/  SYNCS.PHASECHK.TRANS64.TRYWAIT P0, [R0+URZ], R3 ;  /* 0x00000003000075a7 */ /* 0x0022a400080011ff */
[----:B--2---:R-:W-:Y:S05]  /*9d50*/  @!P0 NANOSLEEP.SYNCS 0x989680 ;  /* 0x009896800000895d */ /* 0x004fea0003900000 */
[----:B------:R-:W2:Y:S02]  /*9d60*/  @!P0 SYNCS.PHASECHK.TRANS64 P0, [R0+URZ], R3 ;  /* 0x00000003000085a7 */ /* 0x000ea400080010ff */
[----:B--2---:R-:W-:Y:S05]  /*9d70*/  @!P0 BRA `(.L_x_153) ;  /* 0xfffffffc00f08947 */ /* 0x004fea000383ffff */
[----:B------:R-:W-:Y:S05]  /*9d80*/  BRA `(.L_x_154) ;  /* 0xffffff9c003c7947 */ /* 0x000fea000383ffff */
.L_x_69:
[----:B------:R-:W-:-:S07]  /*9d90*/  MOV R0, UR5 ;  /* 0x0000000500007c02 */ /* 0x000fce0008000f00 */
.L_x_155:
[----:B-1----:R1:W2:Y:S02]  /*9da0*/  SYNCS.PHASECHK.TRANS64.TRYWAIT P0, [R0+URZ], R3 ;  /* 0x00000003000075a7 */ /* 0x0022a400080011ff */
[----:B--2---:R-:W-:Y:S05]  /*9db0*/  @!P0 NANOSLEEP.SYNCS 0x989680 ;  /* 0x009896800000895d */ /* 0x004fea0003900000 */
[----:B------:R-:W2:Y:S02]  /*9dc0*/  @!P0 SYNCS.PHASECHK.TRANS64 P0, [R0+URZ], R3 ;  /* 0x00000003000085a7 */ /* 0x000ea400080010ff */
[----:B--2---:R-:W-:Y:S05]  /*9dd0*/  @!P0 BRA `(.L_x_155) ;  /* 0xfffffffc00f08947 */ /* 0x004fea000383ffff */
[----:B------:R-:W-:Y:S05]  /*9de0*/  BRA `(.L_x_156) ;  /* 0xffffff9c00487947 */ /* 0x000fea000383ffff */
.L_x_70:
[----:B-1----:R-:W-:-:S07]  /*9df0*/  MOV R0, UR4 ;  /* 0x0000000400007c02 */ /* 0x002fce0008000f00 */
.L_x_157:
[----:B-1----:R1:W2:Y:S02]  /*9e00*/  SYNCS.PHASECHK.TRANS64.TRYWAIT P0, [R0+URZ], R2 ;  /* 0x00000002000075a7 */ /* 0x0022a400080011ff */
[----:B--2---:R-:W-:Y:S05]  /*9e10*/  @!P0 NANOSLEEP.SYNCS 0x989680 ;  /* 0x009896800000895d */ /* 0x004fea0003900000 */
[----:B------:R-:W2:Y:S02]  /*9e20*/  @!P0 SYNCS.PHASECHK.TRANS64 P0, [R0+URZ], R2 ;  /* 0x00000002000085a7 */ /* 0x000ea400080010ff */
[----:B--2---:R-:W-:Y:S05]  /*9e30*/  @!P0 BRA `(.L_x_157) ;  /* 0xfffffffc00f08947 */ /* 0x004fea000383ffff */
[----:B------:R-:W-:Y:S05]  /*9e40*/  BRA `(.L_x_158) ;  /* 0xffffff9c00547947 */ /* 0x000fea000383ffff */
.L_x_75:
[----:B--2---:R2:W3:Y:S02]  /*9e50*/  SYNCS.PHASECHK.TRANS64.TRYWAIT P0, [R8+URZ+0x90], R0 ;  /* 0x00009000080075a7 */ /* 0x0044e400080011ff */
[----:B---3--:R-:W-:Y:S05]  /*9e60*/  @!P0 NANOSLEEP.SYNCS 0x989680 ;  /* 0x009896800000895d */ /* 0x008fea0003900000 */
[----:B------:R-:W3:Y:S02]  /*9e70*/  @!P0 SYNCS.PHASECHK.TRANS64 P0, [R8+URZ+0x90], R0 ;  /* 0x00009000080085a7 */ /* 0x000ee400080010ff */
[----:B---3--:R-:W-:Y:S05]  /*9e80*/  @!P0 BRA `(.L_x_75) ;  /* 0xfffffffc00f08947 */ /* 0x008fea000383ffff */
[----:B------:R-:W-:Y:S05]  /*9e90*/  BRA `(.L_x_159) ;  /* 0xffffffa000887947 */ /* 0x000fea000383ffff */
.L_x_78:
[----:B--2---:R-:W-:Y:S07]  /*9ea0*/  MOV R0, UR21 ;  /* 0x0000001500007c02 */ /* 0x004fee0008000f00 */
.L_x_160:
[----:B--2---:R2:W3:Y:S02]  /*9eb0*/  SYNCS.PHASECHK.TRANS64.TRYWAIT P1, [R0+URZ+0x88], R2 ;  /* 0x00008802000075a7 */ /* 0x0044e400080211ff */
[----:B---3--:R-:W-:Y:S05]  /*9ec0*/  @!P1 NANOSLEEP.SYNCS 0x989680 ;  /* 0x009896800000995d */ /* 0x008fea0003900000 */
[----:B------:R-:W3:Y:S02]  /*9ed0*/  @!P1 SYNCS.PHASECHK.TRANS64 P1, [R0+URZ+0x88], R2 ;  /* 0x00008802000095a7 */ /* 0x000ee400080210ff */
[----:B---3--:R-:W-:Y:S05]  /*9ee0*/  @!P1 BRA `(.L_x_160) ;  /* 0xfffffffc00f09947 */ /* 0x008fea000383ffff */
[----:B------:R-:W-:Y:S05]  /*9ef0*/  BRA `(.L_x_77) ;  /* 0xffffffa800047947 */ /* 0x000fea000383ffff */
.L_x_81:
[----:B--2---:R-:W-:Y:S07]  /*9f00*/  MOV R0, UR21 ;  /* 0x0000001500007c02 */ /* 0x004fee0008000f00 */
.L_x_161:
[----:B--2---:R2:W3:Y:S02]  /*9f10*/  SYNCS.PHASECHK.TRANS64.TRYWAIT P0, [R0+URZ+0x60], R4 ;  /* 0x00006004000075a7 */ /* 0x0044e400080011ff */
[----:B---3--:R-:W-:Y:S05]  /*9f20*/  @!P0 NANOSLEEP.SYNCS 0x989680 ;  /* 0x009896800000895d */ /* 0x008fea0003900000 */
[----:B------:R-:W3:Y:S02]  /*9f30*/  @!P0 SYNCS.PHASECHK.TRANS64 P0, [R0+URZ+0x60], R4 ;  /* 0x00006004000085a7 */ /* 0x000ee400080010ff */
[----:B---3--:R-:W-:Y:S05]  /*9f40*/  @!P0 BRA `(.L_x_161) ;  /* 0xfffffffc00f08947 */ /* 0x008fea000383ffff */
[----:B------:R-:W-:Y:S05]  /*9f50*/  BRA `(.L_x_162) ;  /* 0xffffffa8005c7947 */ /* 0x000fea000383ffff */
.L_x_82:
[----:B------:R-:W-:Y:S07]  /*9f60*/  MOV R0, UR21 ;  /* 0x0000001500007c02 */ /* 0x000fee0008000f00 */
.L_x_163:
[----:B--2---:R2:W3:Y:S02]  /*9f70*/  SYNCS.PHASECHK.TRANS64.TRYWAIT P0, [R0+URZ+0x68], R4 ;  /* 0x00006804000075a7 */ /* 0x0044e400080011ff */
[----:B---3--:R-:W-:Y:S05]  /*9f80*/  @!P0 NANOSLEEP.SYNCS 0x989680 ;  /* 0x009896800000895d */ /* 0x008fea0003900000 */
[----:B------:R-:W3:Y:S02]  /*9f90*/  @!P0 SYNCS.PHASECHK.TRANS64 P0, [R0+URZ+0x68], R4 ;  /* 0x00006804000085a7 */ /* 0x000ee400080010ff */
[----:B---3--:R-:W-:Y:S05]  /*9fa0*/  @!P0 BRA `(.L_x_163) ;  /* 0xfffffffc00f08947 */ /* 0x008fea000383ffff */
[----:B------:R-:W-:Y:S05]  /*9fb0*/  BRA `(.L_x_164) ;  /* 0xffffffa800987947 */ /* 0x000fea000383ffff */
.L_x_83:
[----:B------:R-:W-:Y:S07]  /*9fc0*/  MOV R0, UR21 ;  /* 0x0000001500007c02 */ /* 0x000fee0008000f00 */
.L_x_165:
[----:B--2---:R2:W3:Y:S02]  /*9fd0*/  SYNCS.PHASECHK.TRANS64.TRYWAIT P0, [R0+URZ+0x70], R4 ;  /* 0x00007004000075a7 */ /* 0x0044e400080011ff */
[----:B---3--:R-:W-:Y:S05]  /*9fe0*/  @!P0 NANOSLEEP.SYNCS 0x989680 ;  /* 0x009896800000895d */ /* 0x008fea0003900000 */
[----:B------:R-:W3:Y:S02]  /*9ff0*/  @!P0 SYNCS.PHASECHK.TRANS64 P0, [R0+URZ+0x70], R4 ;  /* 0x00007004000085a7 */ /* 0x000ee400080010ff */
[----:B---3--:R-:W-:Y:S05]  /*a000*/  @!P0 BRA `(.L_x_165) ;  /* 0xfffffffc00f08947 */ /* 0x008fea000383ffff */
[----:B------:R-:W-:Y:S05]  /*a010*/  BRA `(.L_x_166) ;  /* 0xffffffa800e07947 */ /* 0x000fea000383ffff */
.L_x_84:
[----:B------:R-:W-:Y:S07]  /*a020*/  MOV R0, UR21 ;  /* 0x0000001500007c02 */ /* 0x000fee0008000f00 */
.L_x_167:
[----:B--2---:R2:W3:Y:S02]  /*a030*/  SYNCS.PHASECHK.TRANS64.TRYWAIT P0, [R0+URZ+0x78], R4 ;  /* 0x00007804000075a7 */ /* 0x0044e400080011ff */
[----:B---3--:R-:W-:Y:S05]  /*a040*/  @!P0 NANOSLEEP.SYNCS 0x989680 ;  /* 0x009896800000895d */ /* 0x008fea0003900000 */
[----:B------:R-:W3:Y:S02]  /*a050*/  @!P0 SYNCS.PHASECHK.TRANS64 P0, [R0+URZ+0x78], R4 ;  /* 0x00007804000085a7 */ /* 0x000ee400080010ff */
[----:B---3--:R-:W-:Y:S05]  /*a060*/  @!P0 BRA `(.L_x_167) ;  /* 0xfffffffc00f08947 */ /* 0x008fea000383ffff */
[----:B------:R-:W-:Y:S05]  /*a070*/  BRA `(.L_x_168) ;  /* 0xffffffac002c7947 */ /* 0x000fea000383ffff */
.L_x_86:
[----:B------:R-:W-:-:S07]  /*a080*/  MOV R0, UR21 ;  /* 0x0000001500007c02 */ /* 0x000fce0008000f00 */
.L_x_169:
[----:B---3--:R3:W4:Y:S02]  /*a090*/  SYNCS.PHASECHK.TRANS64.TRYWAIT P0, [R0+URZ+0x60], R2 ;  /* 0x00006002000075a7 */ /* 0x00872400080011ff */
[----:B----4-:R-:W-:Y:S05]  /*a0a0*/  @!P0 NANOSLEEP.SYNCS 0x989680 ;  /* 0x009896800000895d */ /* 0x010fea0003900000 */
[----:B------:R-:W4:Y:S02]  /*a0b0*/  @!P0 SYNCS.PHASECHK.TRANS64 P0, [R0+URZ+0x60], R2 ;  /* 0x00006002000085a7 */ /* 0x000f2400080010ff */
[----:B----4-:R-:W-:Y:S05]  /*a0c0*/  @!P0 BRA `(.L_x_169) ;  /* 0xfffffffc00f08947 */ /* 0x010fea000383ffff */
[----:B------:R-:W-:Y:S05]  /*a0d0*/  BRA `(.L_x_170) ;  /* 0xffffffac00a47947 */ /* 0x000fea000383ffff */
.L_x_87:
[----:B---3--:R-:W-:-:S07]  /*a0e0*/  MOV R0, UR21 ;  /* 0x0000001500007c02 */ /* 0x008fce0008000f00 */
.L_x_171:
[----:B---3--:R3:W4:Y:S02]  /*a0f0*/  SYNCS.PHASECHK.TRANS64.TRYWAIT P0, [R0+URZ+0x68], R2 ;  /* 0x00006802000075a7 */ /* 0x00872400080011ff */
[----:B----4-:R-:W-:Y:S05]  /*a100*/  @!P0 NANOSLEEP.SYNCS 0x989680 ;  /* 0x009896800000895d */ /* 0x010fea0003900000 */
[----:B------:R-:W4:Y:S02]  /*a110*/  @!P0 SYNCS.PHASECHK.TRANS64 P0, [R0+URZ+0x68], R2 ;  /* 0x00006802000085a7 */ /* 0x000f2400080010ff */
[----:B----4-:R-:W-:Y:S05]  /*a120*/  @!P0 BRA `(.L_x_171) ;  /* 0xfffffffc00f08947 */ /* 0x010fea000383ffff */
[----:B------:R-:W-:Y:S05]  /*a130*/  BRA `(.L_x_172) ;  /* 0xffffffac00947947 */ /* 0x000fea000383ffff */
.L_x_88:
[----:B---3--:R-:W-:-:S07]  /*a140*/  MOV R0, UR21 ;  /* 0x0000001500007c02 */ /* 0x008fce0008000f00 */
.L_x_173:
[----:B---3--:R3:W4:Y:S02]  /*a150*/  SYNCS.PHASECHK.TRANS64.TRYWAIT P0, [R0+URZ+0x70], R2 ;  /* 0x00007002000075a7 */ /* 0x00872400080011ff */
[----:B----4-:R-:W-:Y:S05]  /*a160*/  @!P0 NANOSLEEP.SYNCS 0x989680 ;  /* 0x009896800000895d */ /* 0x010fea0003900000 */
[----:B------:R-:W4:Y:S02]  /*a170*/  @!P0 SYNCS.PHASECHK.TRANS64 P0, [R0+URZ+0x70], R2 ;  /* 0x00007002000085a7 */ /* 0x000f2400080010ff */
[----:B----4-:R-:W-:Y:S05]  /*a180*/  @!P0 BRA `(.L_x_173) ;  /* 0xfffffffc00f08947 */ /* 0x010fea000383ffff */
[----:B------:R-:W-:Y:S05]  /*a190*/  BRA `(.L_x_174) ;  /* 0xffffffac00847947 */ /* 0x000fea000383ffff */
.L_x_90:
[----:B-1----:R1:W2:Y:S02]  /*a1a0*/  SYNCS.PHASECHK.TRANS64.TRYWAIT P0, [R3+URZ+0x90], R0 ;  /* 0x00009000030075a7 */ /* 0x0022a400080011ff */
[----:B--2---:R-:W-:Y:S05]  /*a1b0*/  @!P0 NANOSLEEP.SYNCS 0x989680 ;  /* 0x009896800000895d */ /* 0x004fea0003900000 */
[----:B------:R-:W2:Y:S02]  /*a1c0*/  @!P0 SYNCS.PHASECHK.TRANS64 P0, [R3+URZ+0x90], R0 ;  /* 0x00009000030085a7 */ /* 0x000ea400080010ff */
[----:B--2---:R-:W-:Y:S05]  /*a1d0*/  @!P0 BRA `(.L_x_90) ;  /* 0xfffffffc00f08947 */ /* 0x004fea000383ffff */
[----:B------:R-:W-:Y:S05]  /*a1e0*/  BRA `(.L_x_175) ;  /* 0xffffffb000507947 */ /* 0x000fea000383ffff */
.L_x_101:
[----:B-1----:R1:W2:Y:S02]  /*a1f0*/  SYNCS.PHASECHK.TRANS64.TRYWAIT P1, [R2+URZ+0x40], R0 ;  /* 0x00004000020075a7 */ /* 0x0022a400080211ff */
[----:B--2---:R-:W-:Y:S05]  /*a200*/  @!P1 NANOSLEEP.SYNCS 0x989680 ;  /* 0x009896800000995d */ /* 0x004fea0003900000 */
[----:B------:R-:W2:Y:S02]  /*a210*/  @!P1 SYNCS.PHASECHK.TRANS64 P1, [R2+URZ+0x40], R0 ;  /* 0x00004000020095a7 */ /* 0x000ea400080210ff */
[----:B--2---:R-:W-:Y:S05]  /*a220*/  @!P1 BRA `(.L_x_101) ;  /* 0xfffffffc00f09947 */ /* 0x004fea000383ffff */
[----:B------:R-:W-:Y:S05]  /*a230*/  BRA `(.L_x_100) ;  /* 0xffffffbc00c47947 */ /* 0x000fea000383ffff */
.L_x_103:
[----:B-1----:R1:W2:Y:S02]  /*a240*/  SYNCS.PHASECHK.TRANS64.TRYWAIT P0, [R52+URZ+0xb0], R3 ;  /* 0x0000b003340075a7 */ /* 0x0022a400080011ff */
[----:B--2---:R-:W-:Y:S05]  /*a250*/  @!P0 NANOSLEEP.SYNCS 0x989680 ;  /* 0x009896800000895d */ /* 0x004fea0003900000 */
[----:B------:R-:W2:Y:S02]  /*a260*/  @!P0 SYNCS.PHASECHK.TRANS64 P0, [R52+URZ+0xb0], R3 ;  /* 0x0000b003340085a7 */ /* 0x000ea400080010ff */
[----:B--2---:R-:W-:Y:S05]  /*a270*/  @!P0 BRA `(.L_x_103) ;  /* 0xfffffffc00f08947 */ /* 0x004fea000383ffff */
[----:B------:R-:W-:Y:S05]  /*a280*/  BRA `(.L_x_102) ;  /* 0xffffffc000187947 */ /* 0x000fea000383ffff */
.L_x_111:
[----:B--2---:R2:W3:Y:S02]  /*a290*/  SYNCS.PHASECHK.TRANS64.TRYWAIT P0, [R0+URZ+0x40], R2 ;  /* 0x00004002000075a7 */ /* 0x0044e400080011ff */
[----:B---3--:R-:W-:Y:S05]  /*a2a0*/  @!P0 NANOSLEEP.SYNCS 0x989680 ;  /* 0x009896800000895d */ /* 0x008fea0003900000 */
[----:B------:R-:W3:Y:S02]  /*a2b0*/  @!P0 SYNCS.PHASECHK.TRANS64 P0, [R0+URZ+0x40], R2 ;  /* 0x00004002000085a7 */ /* 0x000ee400080010ff */
[----:B---3--:R-:W-:Y:S05]  /*a2c0*/  @!P0 BRA `(.L_x_111) ;  /* 0xfffffffc00f08947 */ /* 0x008fea000383ffff */
[----:B------:R-:W-:Y:S05]  /*a2d0*/  BRA `(.L_x_110) ;  /* 0xffffffcc000c7947 */ /* 0x000fea000383ffff */
.L_x_119:
[----:B--2---:R2:W3:Y:S02]  /*a2e0*/  SYNCS.PHASECHK.TRANS64.TRYWAIT P0, [R0+URZ+0x40], R4 ;  /* 0x00004004000075a7 */ /* 0x0044e400080011ff */
[----:B---3--:R-:W-:Y:S05]  /*a2f0*/  @!P0 NANOSLEEP.SYNCS 0x989680 ;  /* 0x009896800000895d */ /* 0x008fea0003900000 */
[----:B------:R-:W3:Y:S02]  /*a300*/  @!P0 SYNCS.PHASECHK.TRANS64 P0, [R0+URZ+0x40], R4 ;  /* 0x00004004000085a7 */ /* 0x000ee400080010ff */
[----:B---3--:R-:W-:Y:S05]  /*a310*/  @!P0 BRA `(.L_x_119) ;  /* 0xfffffffc00f08947 */ /* 0x008fea000383ffff */
[----:B------:R-:W-:Y:S05]  /*a320*/  BRA `(.L_x_118) ;  /* 0xffffffd800487947 */ /* 0x000fea000383ffff */
.L_x_127:
[----:B--2---:R2:W3:Y:S02]  /*a330*/  SYNCS.PHASECHK.TRANS64.TRYWAIT P0, [R0+URZ+0x40], R2 ;  /* 0x00004002000075a7 */ /* 0x0044e400080011ff */
[----:B---3--:R-:W-:Y:S05]  /*a340*/  @!P0 NANOSLEEP.SYNCS 0x989680 ;  /* 0x009896800000895d */ /* 0x008fea0003900000 */
[----:B------:R-:W3:Y:S02]  /*a350*/  @!P0 SYNCS.PHASECHK.TRANS64 P0, [R0+URZ+0x40], R2 ;  /* 0x00004002000085a7 */ /* 0x000ee400080010ff */
[----:B---3--:R-:W-:Y:S05]  /*a360*/  @!P0 BRA `(.L_x_127) ;  /* 0xfffffffc00f08947 */ /* 0x008fea000383ffff */
[----:B------:R-:W-:Y:S05]  /*a370*/  BRA `(.L_x_126) ;  /* 0xffffffe400947947 */ /* 0x000fea000383ffff */
        .weak           $__internal_0_$__cuda_sm10x_tcgen05_guardrail_trap_col_being_dealloced_not_returned_by_alloc
        .type           $__internal_0_$__cuda_sm10x_tcgen05_guardrail_trap_col_being_dealloced_not_returned_by_alloc,@function
        .size           $__internal_0_$__cuda_sm10x_tcgen05_guardrail_trap_col_being_dealloced_not_returned_by_alloc,($__internal_1_$__cuda_sm10x_tcgen05_guardrail_trap_phase_invalid_during_alloc - $__internal_0_$__cuda_sm10x_tcgen05_guardrail_trap_col_being_dealloced_not_returned_by_alloc)
$__internal_0_$__cuda_sm10x_tcgen05_guardrail_trap_col_being_dealloced_not_returned_by_alloc:
[----:B------:R-:W-:Y:S05]  /*a380*/  BPT.TRAP 0x1 ;  /* 0x000000040000795c */ /* 0x000fea0000300000 */
[----:B------:R-:W-:-:S04]  /*a390*/  HFMA2 R3, -RZ, RZ, 0, 0 ;  /* 0x00000000ff037431 */ /* 0x000fc800000001ff */
[----:B------:R-:W-:Y:S05]  /*a3a0*/  RET.REL.NODEC R2 `(_ZN7cutlass13device_kernelINS_4gemm6kernel13GemmUniversalIN4cute5tupleIJiiiiEEENS1_10collective13CollectiveMmaINS1_35MainloopSm100TmaUmmaWarpSpecializedILi4ELi2ELi4ENS5_IJNS4_1CILi2EEENSA_ILi1EEESC_EEEEENS5_IJNSA_ILi64EEENSA_ILi256EEENSA_ILi128EEEEEEaNS5_IJlSC_lEEEaSJ_NS4_8TiledMMAINS4_8MMA_AtomIJNS4_15SM100_MMA_S8_SSIaaiLi64ELi256ELNS4_4UMMA5MajorE0ELSO_0ELNSN_8SaturateE0EEEEEENS4_6LayoutINS5_IJSC_SC_SC_EEENS5_IJNSA_ILi0EEESU_SU_EEEEENS5_IJNS4_10UnderscoreESX_SX_EEEEENS4_13SM90_TMA_LOADENS4_14ComposedLayoutINS4_7SwizzleILi3ELi4ELi3EEENS4_18smem_ptr_flag_bitsILi8EEENSS_INS5_IJNSA_ILi8EEESH_EEENS5_IJSH_SC_EEEEEEEvNS4_8identityENS4_23SM90_TMA_LOAD_MULTICASTES1A_vS1B_EENS_8epilogue10collective18CollectiveEpilogueINS1E_23Sm100TmaWarpSpecializedILi4ELi2ELi32ELb0ELb0EEEJSI_NS5_IJNSS_ISF_SC_EES1J_EEEaSJ_aSJ_NS1E_6fusion15FusionCallbacksIS1I_NS1L_17LinearCombinationIaiaiLNS_15FloatRoundStyleE2EEESI_S1K_JEEENS4_5SM1004TMEM4LOAD26SM100_TMEM_LOAD_16dp32b32xES10_NS11_INS12_ILi2ELi4ELi3EEES15_NSS_INS5_IJS16_SF_EEENS5_IJSF_SC_EEEEEEENS4_39AutoVectorizingCopyWithAssumedAlignmentILi128EEENS4_14SM90_TMA_STOREES1Z_S21_S21_EEEvvEEEEvNT_6ParamsE) ;  /* 0xffffff5c02147950 */ /* 0x000fea0003c3ffff */
        .weak           $__internal_1_$__cuda_sm10x_tcgen05_guardrail_trap_phase_invalid_during_alloc
        .type           $__internal_1_$__cuda_sm10x_tcgen05_guardrail_trap_phase_invalid_during_alloc,@function
        .size           $__internal_1_$__cuda_sm10x_tcgen05_guardrail_trap_phase_invalid_during_alloc,($__internal_2_$__cuda_sm10x_tcgen05_guardrail_trap_unallocated_columns_being_dealloced - $__internal_1_$__cuda_sm10x_tcgen05_guardrail_trap_phase_invalid_during_alloc)
$__internal_1_$__cuda_sm10x_tcgen05_guardrail_trap_phase_invalid_during_alloc:
[----:B------:R-:W-:Y:S05]  /*a3b0*/  BPT.TRAP 0x1 ;  /* 0x000000040000795c */ /* 0x000fea0000300000 */
[----:B------:R-:W-:-:S04]  /*a3c0*/  MOV R5, 0x0 ;  /* 0x0000000000057802 */ /* 0x000fc80000000f00 */
[----:B------:R-:W-:Y:S05]  /*a3d0*/  RET.REL.NODEC R4 `(_ZN7cutlass13device_kernelINS_4gemm6kernel13GemmUniversalIN4cute5tupleIJiiiiEEENS1_10collective13CollectiveMmaINS1_35MainloopSm100TmaUmmaWarpSpecializedILi4ELi2ELi4ENS5_IJNS4_1CILi2EEENSA_ILi1EEESC_EEEEENS5_IJNSA_ILi64EEENSA_ILi256EEENSA_ILi128EEEEEEaNS5_IJlSC_lEEEaSJ_NS4_8TiledMMAINS4_8MMA_AtomIJNS4_15SM100_MMA_S8_SSIaaiLi64ELi256ELNS4_4UMMA5MajorE0ELSO_0ELNSN_8SaturateE0EEEEEENS4_6LayoutINS5_IJSC_SC_SC_EEENS5_IJNSA_ILi0EEESU_SU_EEEEENS5_IJNS4_10UnderscoreESX_SX_EEEEENS4_13SM90_TMA_LOADENS4_14ComposedLayoutINS4_7SwizzleILi3ELi4ELi3EEENS4_18smem_ptr_flag_bitsILi8EEENSS_INS5_IJNSA_ILi8EEESH_EEENS5_IJSH_SC_EEEEEEEvNS4_8identityENS4_23SM90_TMA_LOAD_MULTICASTES1A_vS1B_EENS_8epilogue10collective18CollectiveEpilogueINS1E_23Sm100TmaWarpSpecializedILi4ELi2ELi32ELb0ELb0EEEJSI_NS5_IJNSS_ISF_SC_EES1J_EEEaSJ_aSJ_NS1E_6fusion15FusionCallbacksIS1I_NS1L_17LinearCombinationIaiaiLNS_15FloatRoundStyleE2EEESI_S1K_JEEENS4_5SM1004TMEM4LOAD26SM100_TMEM_LOAD_16dp32b32xES10_NS11_INS12_ILi2ELi4ELi3EEES15_NSS_INS5_IJS16_SF_EEENS5_IJSF_SC_EEEEEEENS4_39AutoVectorizingCopyWithAssumedAlignmentILi128EEENS4_14SM90_TMA_STOREES1Z_S21_S21_EEEvvEEEEvNT_6ParamsE) ;  /* 0xffffff5c04087950 */ /* 0x000fea0003c3ffff */
        .weak           $__internal_2_$__cuda_sm10x_tcgen05_guardrail_trap_unallocated_columns_being_dealloced
        .type           $__internal_2_$__cuda_sm10x_tcgen05_guardrail_trap_unallocated_columns_being_dealloced,@function
        .size           $__internal_2_$__cuda_sm10x_tcgen05_guardrail_trap_unallocated_columns_being_dealloced,(.L_x_177 - $__internal_2_$__cuda_sm10x_tcgen05_guardrail_trap_unallocated_columns_being_dealloced)
$__internal_2_$__cuda_sm10x_tcgen05_guardrail_trap_unallocated_columns_being_dealloced:
[----:B------:R-:W-:Y:S05]  /*a3e0*/  BPT.TRAP 0x1 ;  /* 0x000000040000795c */ /* 0x000fea0000300000 */
[----:B------:R-:W-:-:S04]  /*a3f0*/  HFMA2 R3, -RZ, RZ, 0, 0 ;  /* 0x00000000ff037431 */ /* 0x000fc800000001ff */
[----:B------:R-:W-:Y:S05]  /*a400*/  RET.REL.NODEC R2 `(_ZN7cutlass13device_kernelINS_4gemm6kernel13GemmUniversalIN4cute5tupleIJiiiiEEENS1_10collective13CollectiveMmaINS1_35MainloopSm100TmaUmmaWarpSpecializedILi4ELi2ELi4ENS5_IJNS4_1CILi2EEENSA_ILi1EEESC_EEEEENS5_IJNSA_ILi64EEENSA_ILi256EEENSA_ILi128EEEEEEaNS5_IJlSC_lEEEaSJ_NS4_8TiledMMAINS4_8MMA_AtomIJNS4_15SM100_MMA_S8_SSIaaiLi64ELi256ELNS4_4UMMA5MajorE0ELSO_0ELNSN_8SaturateE0EEEEEENS4_6LayoutINS5_IJSC_SC_SC_EEENS5_IJNSA_ILi0EEESU_SU_EEEEENS5_IJNS4_10UnderscoreESX_SX_EEEEENS4_13SM90_TMA_LOADENS4_14ComposedLayoutINS4_7SwizzleILi3ELi4ELi3EEENS4_18smem_ptr_flag_bitsILi8EEENSS_INS5_IJNSA_ILi8EEESH_EEENS5_IJSH_SC_EEEEEEEvNS4_8identityENS4_23SM90_TMA_LOAD_MULTICASTES1A_vS1B_EENS_8epilogue10collective18CollectiveEpilogueINS1E_23Sm100TmaWarpSpecializedILi4ELi2ELi32ELb0ELb0EEEJSI_NS5_IJNSS_ISF_SC_EES1J_EEEaSJ_aSJ_NS1E_6fusion15FusionCallbacksIS1I_NS1L_17LinearCombinationIaiaiLNS_15FloatRoundStyleE2EEESI_S1K_JEEENS4_5SM1004TMEM4LOAD26SM100_TMEM_LOAD_16dp32b32xES10_NS11_INS12_ILi2ELi4ELi3EEES15_NSS_INS5_IJS16_SF_EEENS5_IJSF_SC_EEEEEEENS4_39AutoVectorizingCopyWithAssumedAlignmentILi128EEENS4_14SM90_TMA_STOREES1Z_S21_S21_EEEvvEEEEvNT_6ParamsE) ;  /* 0xffffff5802fc7950 */ /* 0x000fea0003c3ffff */
.L_x_176:
[----:B------:R-:W-:-:S00]  /*a410*/  BRA `(.L_x_176) ;  /* 0xfffffffc00fc7947 */ /* 0x000fc0000383ffff */
[----:B------:R-:W-:-:S00]  /*a420*/  NOP ;  /* 0x0000000000007918 */ /* 0x000fc00000000000 */
        /* <DEDUP_REMOVED lines=13> */
.L_x_177:


//--------------------- .nv.global.init           --------------------------
	.section	.nv.global.init,"aw",@progbits
.nv.global.init:
	.type		$str$27,@object
	.size		$str$27,($str$28 - $str$27)
$str$27:
        /*0000*/ 	.byte	0x28, 0x61, 0x64, 0x64, 0x72, 0x65, 0x73, 0x73, 0x20, 0x26, 0x20, 0x6d, 0x61, 0x73, 0x6b, 0x29
        /*0010*/ 	.byte	0x20, 0x3d, 0x3d, 0x20, 0x30, 0x00
	.type		$str$28,@object
	.size		$str$28,($str$26 - $str$28)
$str$28:
        /*0016*/ 	.byte	0x2f, 0x74, 0x6d, 0x70, 0x2f, 0x63, 0x75, 0x74, 0x6c, 0x61, 0x73, 0x73, 0x5f, 0x73, 0x77, 0x65
        /*0026*/ 	.byte	0x65, 0x70, 0x5f, 0x73, 0x72, 0x63, 0x2f, 0x69, 0x6e, 0x63, 0x6c, 0x75, 0x64, 0x65, 0x2f, 0x63
        /*0036*/ 	.byte	0x75, 0x74, 0x65, 0x2f, 0x70, 0x6f, 0x69, 0x6e, 0x74, 0x65, 0x72, 0x5f, 0x66, 0x6c, 0x61, 0x67
        /*0046*/ 	.byte	0x67, 0x65, 0x64, 0x2e, 0x68, 0x70, 0x70, 0x00
	.type		$str$26,@object
	.size		$str$26,($str$25 - $str$26)
$str$26:
        /*004e*/ 	.byte	0x2f, 0x74, 0x6d, 0x70, 0x2f, 0x63, 0x75, 0x74, 0x6c, 0x61, 0x73, 0x73, 0x5f, 0x73, 0x77, 0x65
        /*005e*/ 	.byte	0x65, 0x70, 0x5f, 0x73, 0x72, 0x63, 0x2f, 0x69, 0x6e, 0x63, 0x6c, 0x75, 0x64, 0x65, 0x2f, 0x63
        /*006e*/ 	.byte	0x75, 0x74, 0x65, 0x2f, 0x61, 0x74, 0x6f, 0x6d, 0x2f, 0x63, 0x6f, 0x70, 0x79, 0x5f, 0x74, 0x72
        /*007e*/ 	.byte	0x61, 0x69, 0x74, 0x73, 0x5f, 0x73, 0x6d, 0x31, 0x30, 0x30, 0x2e, 0x68, 0x70, 0x70, 0x00
	.type		$str$25,@object
	.size		$str$25,(__unnamed_1 - $str$25)
$str$25:
        /*008d*/ 	.byte	0x28, 0x28, 0x75, 0x69, 0x6e, 0x74, 0x33, 0x32, 0x5f, 0x74, 0x28, 0x74, 0x68, 0x72, 0x65, 0x61
        /*009d*/ 	.byte	0x64, 0x49, 0x64, 0x78, 0x2e, 0x78, 0x29, 0x20, 0x2f, 0x20, 0x33, 0x32, 0x29, 0x20, 0x25, 0x20
        /*00ad*/ 	.byte	0x34, 0x29, 0x20, 0x3d, 0x3d, 0x20, 0x28, 0x28, 0x28, 0x74, 0x6d, 0x65, 0x6d, 0x5f, 0x61, 0x64
        /*00bd*/ 	.byte	0x64, 0x72, 0x20, 0x3e, 0x3e, 0x20, 0x31, 0x36, 0x29, 0x20, 0x2f, 0x20, 0x33, 0x32, 0x29, 0x20
        /*00cd*/ 	.byte	0x25, 0x20, 0x34, 0x29, 0x00
	.type		__unnamed_1,@object
	.size		__unnamed_1,(__unnamed_2 - __unnamed_1)
__unnamed_1:
        /*00d2*/ 	.byte	0x61, 0x75, 0x74, 0x6f, 0x20, 0x63, 0x75, 0x74, 0x65, 0x3a, 0x3a, 0x61, 0x73, 0x5f, 0x70, 0x6f
        /* <DEDUP_REMOVED lines=24> */
        /*0262*/ 	.byte	0x00
	.type		__unnamed_2,@object
	.size		__unnamed_2,(__unnamed_3 - __unnamed_2)
__unnamed_2:
        /* <DEDUP_REMOVED lines=26> */
	.type		__unnamed_3,@object
	.size		__unnamed_3,(.L_3 - __unnamed_3)
__unnamed_3:
        /* <DEDUP_REMOVED lines=41> */
.L_3:


//--------------------- .nv.shared._ZN7cutlass13device_kernelINS_4gemm6kernel13GemmUniversalIN4cute5tupleIJiiiiEEENS1_10collective13CollectiveMmaINS1_35MainloopSm100TmaUmmaWarpSpecializedILi4ELi2ELi4ENS5_IJNS4_1CILi2EEENSA_ILi1EEESC_EEEEENS5_IJNSA_ILi64EEENSA_ILi256EEENSA_ILi128EEEEEEaNS5_IJlSC_lEEEaSJ_NS4_8TiledMMAINS4_8MMA_AtomIJNS4_15SM100_MMA_S8_SSIaaiLi64ELi256ELNS4_4UMMA5MajorE0ELSO_0ELNSN_8SaturateE0EEEEEENS4_6LayoutINS5_IJSC_SC_SC_EEENS5_IJNSA_ILi0EEESU_SU_EEEEENS5_IJNS4_10UnderscoreESX_SX_EEEEENS4_13SM90_TMA_LOADENS4_14ComposedLayoutINS4_7SwizzleILi3ELi4ELi3EEENS4_18smem_ptr_flag_bitsILi8EEENSS_INS5_IJNSA_ILi8EEESH_EEENS5_IJSH_SC_EEEEEEEvNS4_8identityENS4_23SM90_TMA_LOAD_MULTICASTES1A_vS1B_EENS_8epilogue10collective18CollectiveEpilogueINS1E_23Sm100TmaWarpSpecializedILi4ELi2ELi32ELb0ELb0EEEJSI_NS5_IJNSS_ISF_SC_EES1J_EEEaSJ_aSJ_NS1E_6fusion15FusionCallbacksIS1I_NS1L_17LinearCombinationIaiaiLNS_15FloatRoundStyleE2EEESI_S1K_JEEENS4_5SM1004TMEM4LOAD26SM100_TMEM_LOAD_16dp32b32xES10_NS11_INS12_ILi2ELi4ELi3EEES15_NSS_INS5_IJS16_SF_EEENS5_IJSF_SC_EEEEEEENS4_39AutoVectorizingCopyWithAssumedAlignmentILi128EEENS4_14SM90_TMA_STOREES1Z_S21_S21_EEEvvEEEEvNT_6ParamsE --------------------------
	.section	.nv.shared._ZN7cutlass13device_kernelINS_4gemm6kernel13GemmUniversalIN4cute5tupleIJiiiiEEENS1_10collective13CollectiveMmaINS1_35MainloopSm100TmaUmmaWarpSpecializedILi4ELi2ELi4ENS5_IJNS4_1CILi2EEENSA_ILi1EEESC_EEEEENS5_IJNSA_ILi64EEENSA_ILi256EEENSA_ILi128EEEEEEaNS5_IJlSC_lEEEaSJ_NS4_8TiledMMAINS4_8MMA_AtomIJNS4_15SM100_MMA_S8_SSIaaiLi64ELi256ELNS4_4UMMA5MajorE0ELSO_0ELNSN_8SaturateE0EEEEEENS4_6LayoutINS5_IJSC_SC_SC_EEENS5_IJNSA_ILi0EEESU_SU_EEEEENS5_IJNS4_10UnderscoreESX_SX_EEEEENS4_13SM90_TMA_LOADENS4_14ComposedLayoutINS4_7SwizzleILi3ELi4ELi3EEENS4_18smem_ptr_flag_bitsILi8EEENSS_INS5_IJNSA_ILi8EEESH_EEENS5_IJSH_SC_EEEEEEEvNS4_8identityENS4_23SM90_TMA_LOAD_MULTICASTES1A_vS1B_EENS_8epilogue10collective18CollectiveEpilogueINS1E_23Sm100TmaWarpSpecializedILi4ELi2ELi32ELb0ELb0EEEJSI_NS5_IJNSS_ISF_SC_EES1J_EEEaSJ_aSJ_NS1E_6fusion15FusionCallbacksIS1I_NS1L_17LinearCombinationIaiaiLNS_15FloatRoundStyleE2EEESI_S1K_JEEENS4_5SM1004TMEM4LOAD26SM100_TMEM_LOAD_16dp32b32xES10_NS11_INS12_ILi2ELi4ELi3EEES15_NSS_INS5_IJS16_SF_EEENS5_IJSF_SC_EEEEEEENS4_39AutoVectorizingCopyWithAssumedAlignmentILi128EEENS4_14SM90_TMA_STOREES1Z_S21_S21_EEEvvEEEEvNT_6ParamsE,"aw",@nobits
	.sectionflags	@""
	.align	16
	.zero		1024


//--------------------- .nv.shared.reserved.0     --------------------------
	.section	.nv.shared.reserved.0,"aw",@nobits
	.weak		__nv_reservedSMEM_offset_0_alias
	.size		__nv_reservedSMEM_offset_0_alias, 0, 64
	.other		__nv_reservedSMEM_offset_0_alias,@"STO_CUDA_RESERVED_SHARED STV_DEFAULT"
__nv_reservedSMEM_offset_0_alias:
	.zero		0
.nv.shared.reserved.0:
	.zero		64
	.weak		__nv_reservedSMEM_tcgen05_partition
	.type		__nv_reservedSMEM_tcgen05_partition,@object
	.size		__nv_reservedSMEM_tcgen05_partition,(.L_0 - __nv_reservedSMEM_tcgen05_partition)
__nv_reservedSMEM_tcgen05_partition:
	.zero		32
.L_0:


//--------------------- .nv.global                --------------------------
	.section	.nv.global,"aw",@nobits
.nv.global:
	.type		_ZN40_INTERNAL_a46f3f16_4_k_cu_b49fcd8c_107504cute1_E,@object
	.size		_ZN40_INTERNAL_a46f3f16_4_k_cu_b49fcd8c_107504cute1_E,(_ZN40_INTERNAL_a46f3f16_4_k_cu_b49fcd8c_107504cuda3std3__45__cpo6cbeginE - _ZN40_INTERNAL_a46f3f16_4_k_cu_b49fcd8c_107504cute1_E)
_ZN40_INTERNAL_a46f3f16_4_k_cu_b49fcd8c_107504cute1_E:
	.zero		1
	.type		_ZN40_INTERNAL_a46f3f16_4_k_cu_b49fcd8c_107504cuda3std3__45__cpo6cbeginE,@object
	.size		_ZN40_INTERNAL_a46f3f16_4_k_cu_b49fcd8c_107504cuda3std3__45__cpo6cbeginE,(_ZN40_INTERNAL_a46f3f16_4_k_cu_b49fcd8c_107504cuda3std3__48in_placeE - _ZN40_INTERNAL_a46f3f16_4_k_cu_b49fcd8c_107504cuda3std3__45__cpo6cbeginE)
_ZN40_INTERNAL_a46f3f16_4_k_cu_b49fcd8c_107504cuda3std3__45__cpo6cbeginE:
	.zero		1
	.type		_ZN40_INTERNAL_a46f3f16_4_k_cu_b49fcd8c_107504cuda3std3__48in_placeE,@object
	.size		_ZN40_INTERNAL_a46f3f16_4_k_cu_b49fcd8c_107504cuda3std3__48in_placeE,(_ZN40_INTERNAL_a46f3f16_4_k_cu_b49fcd8c_107504cuda3std6ranges3__45__cpo9iter_moveE - _ZN40_INTERNAL_a46f3f16_4_k_cu_b49fcd8c_107504cuda3std3__48in_placeE)
_ZN40_INTERNAL_a46f3f16_4_k_cu_b49fcd8c_107504cuda3std3__48in_placeE:
	.zero		1
	.type		_ZN40_INTERNAL_a46f3f16_4_k_cu_b49fcd8c_107504cuda3std6ranges3__45__cpo9iter_moveE,@object
	.size		_ZN40_INTERNAL_a46f3f16_4_k_cu_b49fcd8c_107504cuda3std6ranges3__45__cpo9iter_moveE,(_ZN40_INTERNAL_a46f3f16_4_k_cu_b49fcd8c_107504cuda3std3__45__cpo5beginE - _ZN40_INTERNAL_a46f3f16_4_k_cu_b49fcd8c_107504cuda3std6ranges3__45__cpo9iter_moveE)
_ZN40_INTERNAL_a46f3f16_4_k_cu_b49fcd8c_107504cuda3std6ranges3__45__cpo9iter_moveE:
	.zero		1
	.type		_ZN40_INTERNAL_a46f3f16_4_k_cu_b49fcd8c_107504cuda3std3__45__cpo5beginE,@object
	.size		_ZN40_INTERNAL_a46f3f16_4_k_cu_b49fcd8c_107504cuda3std3__45__cpo5beginE,(_ZN40_INTERNAL_a46f3f16_4_k_cu_b49fcd8c_107504cuda3std3__442_GLOBAL__N__a46f3f16_4_k_cu_b49fcd8c_107506ignoreE - _ZN40_INTERNAL_a46f3f16_4_k_cu_b49fcd8c_107504cuda3std3__45__cpo5beginE)
_ZN40_INTERNAL_a46f3f16_4_k_cu_b49fcd8c_107504cuda3std3__45__cpo5beginE:
	.zero		1
	.type		_ZN40_INTERNAL_a46f3f16_4_k_cu_b49fcd8c_107504cuda3std3__442_GLOBAL__N__a46f3f16_4_k_cu_b49fcd8c_107506ignoreE,@object
	.size		_ZN40_INTERNAL_a46f3f16_4_k_cu_b49fcd8c_107504cuda3std3__442_GLOBAL__N__a46f3f16_4_k_cu_b49fcd8c_107506ignoreE,(_ZN40_INTERNAL_a46f3f16_4_k_cu_b49fcd8c_107504cute7productE - _ZN40_INTERNAL_a46f3f16_4_k_cu_b49fcd8c_107504cuda3std3__442_GLOBAL__N__a46f3f16_4_k_cu_b49fcd8c_107506ignoreE)
_ZN40_INTERNAL_a46f3f16_4_k_cu_b49fcd8c_107504cuda3std3__442_GLOBAL__N__a46f3f16_4_k_cu_b49fcd8c_107506ignoreE:
	.zero		1
	.type		_ZN40_INTERNAL_a46f3f16_4_k_cu_b49fcd8c_107504cute7productE,@object
	.size		_ZN40_INTERNAL_a46f3f16_4_k_cu_b49fcd8c_107504cute7productE,(_ZN40_INTERNAL_a46f3f16_4_k_cu_b49fcd8c_107504cuda3std3__45__cpo3endE - _ZN40_INTERNAL_a46f3f16_4_k_cu_b49fcd8c_107504cute7productE)
_ZN40_INTERNAL_a46f3f16_4_k_cu_b49fcd8c_107504cute7productE:
	.zero		1
	.type		_ZN40_INTERNAL_a46f3f16_4_k_cu_b49fcd8c_107504cuda3std3__45__cpo3endE,@object
	.size		_ZN40_INTERNAL_a46f3f16_4_k_cu_b49fcd8c_107504cuda3std3__45__cpo3endE,(_ZN40_INTERNAL_a46f3f16_4_k_cu_b49fcd8c_107504cuda3std3__419piecewise_constructE - _ZN40_INTERNAL_a46f3f16_4_k_cu_b49fcd8c_107504cuda3std3__45__cpo3endE)
_ZN40_INTERNAL_a46f3f16_4_k_cu_b49fcd8c_107504cuda3std3__45__cpo3endE:
	.zero		1
	.type		_ZN40_INTERNAL_a46f3f16_4_k_cu_b49fcd8c_107504cuda3std3__419piecewise_constructE,@object
	.size		_ZN40_INTERNAL_a46f3f16_4_k_cu_b49fcd8c_107504cuda3std3__419piecewise_constructE,(_ZN40_INTERNAL_a46f3f16_4_k_cu_b49fcd8c_107504cuda3std3__45__cpo4cendE - _ZN40_INTERNAL_a46f3f16_4_k_cu_b49fcd8c_107504cuda3std3__419piecewise_constructE)
_ZN40_INTERNAL_a46f3f16_4_k_cu_b49fcd8c_107504cuda3std3__419piecewise_constructE:
	.zero		1
	.type		_ZN40_INTERNAL_a46f3f16_4_k_cu_b49fcd8c_107504cuda3std3__45__cpo4cendE,@object
	.size		_ZN40_INTERNAL_a46f3f16_4_k_cu_b49fcd8c_107504cuda3std3__45__cpo4cendE,(_ZN40_INTERNAL_a46f3f16_4_k_cu_b49fcd8c_107504cuda3std6ranges3__45__cpo4swapE - _ZN40_INTERNAL_a46f3f16_4_k_cu_b49fcd8c_107504cuda3std3__45__cpo4cendE)
_ZN40_INTERNAL_a46f3f16_4_k_cu_b49fcd8c_107504cuda3std3__45__cpo4cendE:
	.zero		1
	.type		_ZN40_INTERNAL_a46f3f16_4_k_cu_b49fcd8c_107504cuda3std6ranges3__45__cpo4swapE,@object
	.size		_ZN40_INTERNAL_a46f3f16_4_k_cu_b49fcd8c_107504cuda3std6ranges3__45__cpo4swapE,(.L_11 - _ZN40_INTERNAL_a46f3f16_4_k_cu_b49fcd8c_107504cuda3std6ranges3__45__cpo4swapE)
_ZN40_INTERNAL_a46f3f16_4_k_cu_b49fcd8c_107504cuda3std6ranges3__45__cpo4swapE:
	.zero		1
.L_11:


//--------------------- .nv.constant0._ZN7cutlass13device_kernelINS_4gemm6kernel13GemmUniversalIN4cute5tupleIJiiiiEEENS1_10collective13CollectiveMmaINS1_35MainloopSm100TmaUmmaWarpSpecializedILi4ELi2ELi4ENS5_IJNS4_1CILi2EEENSA_ILi1EEESC_EEEEENS5_IJNSA_ILi64EEENSA_ILi256EEENSA_ILi128EEEEEEaNS5_IJlSC_lEEEaSJ_NS4_8TiledMMAINS4_8MMA_AtomIJNS4_15SM100_MMA_S8_SSIaaiLi64ELi256ELNS4_4UMMA5MajorE0ELSO_0ELNSN_8SaturateE0EEEEEENS4_6LayoutINS5_IJSC_SC_SC_EEENS5_IJNSA_ILi0EEESU_SU_EEEEENS5_IJNS4_10UnderscoreESX_SX_EEEEENS4_13SM90_TMA_LOADENS4_14ComposedLayoutINS4_7SwizzleILi3ELi4ELi3EEENS4_18smem_ptr_flag_bitsILi8EEENSS_INS5_IJNSA_ILi8EEESH_EEENS5_IJSH_SC_EEEEEEEvNS4_8identityENS4_23SM90_TMA_LOAD_MULTICASTES1A_vS1B_EENS_8epilogue10collective18CollectiveEpilogueINS1E_23Sm100TmaWarpSpecializedILi4ELi2ELi32ELb0ELb0EEEJSI_NS5_IJNSS_ISF_SC_EES1J_EEEaSJ_aSJ_NS1E_6fusion15FusionCallbacksIS1I_NS1L_17LinearCombinationIaiaiLNS_15FloatRoundStyleE2EEESI_S1K_JEEENS4_5SM1004TMEM4LOAD26SM100_TMEM_LOAD_16dp32b32xES10_NS11_INS12_ILi2ELi4ELi3EEES15_NSS_INS5_IJS16_SF_EEENS5_IJSF_SC_EEEEEEENS4_39AutoVectorizingCopyWithAssumedAlignmentILi128EEENS4_14SM90_TMA_STOREES1Z_S21_S21_EEEvvEEEEvNT_6ParamsE --------------------------
	.section	.nv.constant0._ZN7cutlass13device_kernelINS_4gemm6kernel13GemmUniversalIN4cute5tupleIJiiiiEEENS1_10collective13CollectiveMmaINS1_35MainloopSm100TmaUmmaWarpSpecializedILi4ELi2ELi4ENS5_IJNS4_1CILi2EEENSA_ILi1EEESC_EEEEENS5_IJNSA_ILi64EEENSA_ILi256EEENSA_ILi128EEEEEEaNS5_IJlSC_lEEEaSJ_NS4_8TiledMMAINS4_8MMA_AtomIJNS4_15SM100_MMA_S8_SSIaaiLi64ELi256ELNS4_4UMMA5MajorE0ELSO_0ELNSN_8SaturateE0EEEEEENS4_6LayoutINS5_IJSC_SC_SC_EEENS5_IJNSA_ILi0EEESU_SU_EEEEENS5_IJNS4_10UnderscoreESX_SX_EEEEENS4_13SM90_TMA_LOADENS4_14ComposedLayoutINS4_7SwizzleILi3ELi4ELi3EEENS4_18smem_ptr_flag_bitsILi8EEENSS_INS5_IJNSA_ILi8EEESH_EEENS5_IJSH_SC_EEEEEEEvNS4_8identityENS4_23SM90_TMA_LOAD_MULTICASTES1A_vS1B_EENS_8epilogue10collective18CollectiveEpilogueINS1E_23Sm100TmaWarpSpecializedILi4ELi2ELi32ELb0ELb0EEEJSI_NS5_IJNSS_ISF_SC_EES1J_EEEaSJ_aSJ_NS1E_6fusion15FusionCallbacksIS1I_NS1L_17LinearCombinationIaiaiLNS_15FloatRoundStyleE2EEESI_S1K_JEEENS4_5SM1004TMEM4LOAD26SM100_TMEM_LOAD_16dp32b32xES10_NS11_INS12_ILi2ELi4ELi3EEES15_NSS_INS5_IJS16_SF_EEENS5_IJSF_SC_EEEEEEENS4_39AutoVectorizingCopyWithAssumedAlignmentILi128EEENS4_14SM90_TMA_STOREES1Z_S21_S21_EEEvvEEEEvNT_6ParamsE,"a",@progbits
	.sectionflags	@""
	.align	4
.nv.constant0._ZN7cutlass13device_kernelINS_4gemm6kernel13GemmUniversalIN4cute5tupleIJiiiiEEENS1_10collective13CollectiveMmaINS1_35MainloopSm100TmaUmmaWarpSpecializedILi4ELi2ELi4ENS5_IJNS4_1CILi2EEENSA_ILi1EEESC_EEEEENS5_IJNSA_ILi64EEENSA_ILi256EEENSA_ILi128EEEEEEaNS5_IJlSC_lEEEaSJ_NS4_8TiledMMAINS4_8MMA_AtomIJNS4_15SM100_MMA_S8_SSIaaiLi64ELi256ELNS4_4UMMA5MajorE0ELSO_0ELNSN_8SaturateE0EEEEEENS4_6LayoutINS5_IJSC_SC_SC_EEENS5_IJNSA_ILi0EEESU_SU_EEEEENS5_IJNS4_10UnderscoreESX_SX_EEEEENS4_13SM90_TMA_LOADENS4_14ComposedLayoutINS4_7SwizzleILi3ELi4ELi3EEENS4_18smem_ptr_flag_bitsILi8EEENSS_INS5_IJNSA_ILi8EEESH_EEENS5_IJSH_SC_EEEEEEEvNS4_8identityENS4_23SM90_TMA_LOAD_MULTICASTES1A_vS1B_EENS_8epilogue10collective18CollectiveEpilogueINS1E_23Sm100TmaWarpSpecializedILi4ELi2ELi32ELb0ELb0EEEJSI_NS5_IJNSS_ISF_SC_EES1J_EEEaSJ_aSJ_NS1E_6fusion15FusionCallbacksIS1I_NS1L_17LinearCombinationIaiaiLNS_15FloatRoundStyleE2EEESI_S1K_JEEENS4_5SM1004TMEM4LOAD26SM100_TMEM_LOAD_16dp32b32xES10_NS11_INS12_ILi2ELi4ELi3EEES15_NSS_INS5_IJS16_SF_EEENS5_IJSF_SC_EEEEEEENS4_39AutoVectorizingCopyWithAssumedAlignmentILi128EEENS4_14SM90_TMA_STOREES1Z_S21_S21_EEEvvEEEEvNT_6ParamsE:
	.zero		2944


//--------------------- SYMBOLS --------------------------

	.type		.nv.reservedSmem.offset0,@object
	.size		.nv.reservedSmem.offset0,0x4
	.type		.nv.reservedSmem.cap,@object
	.size		.nv.reservedSmem.cap,0x4
	.type		__assertfail,@function
